// auto-generated by cutlass_sweep.gemm — config: {"arch": "sm_100", "cluster_m": 1, "cluster_n": 1, "dtype": "tf32", "stages": 5, "tile_k": 32, "tile_m": 64, "tile_n": 64}
#include "cutlass/cutlass.h"
#include "cutlass/gemm/collective/collective_builder.hpp"
#include "cutlass/gemm/device/gemm_universal_adapter.h"
#include "cutlass/gemm/kernel/gemm_universal.hpp"
#include "cutlass/epilogue/collective/collective_builder.hpp"

using ElemA = cutlass::tfloat32_t;
using ElemB = cutlass::tfloat32_t;
using ElemCD = cutlass::tfloat32_t;
using Acc  = float;
using TileShape    = cute::Shape<cute::_64, cute::_64, cute::_32>;
using ClusterShape = cute::Shape<cute::_1, cute::_1, cute::_1>;

using CollectiveEpilogue = typename cutlass::epilogue::collective::CollectiveBuilder<
    cutlass::arch::Sm100, cutlass::arch::OpClassTensorOp,
    TileShape, ClusterShape,
    cutlass::epilogue::collective::EpilogueTileAuto,
    Acc, Acc,
    ElemCD, cutlass::layout::RowMajor, 128 / cutlass::sizeof_bits<ElemCD>::value,
    ElemCD, cutlass::layout::RowMajor, 128 / cutlass::sizeof_bits<ElemCD>::value,
    cutlass::epilogue::collective::EpilogueScheduleAuto
  >::CollectiveOp;

using CollectiveMainloop = typename cutlass::gemm::collective::CollectiveBuilder<
    cutlass::arch::Sm100, cutlass::arch::OpClassTensorOp,
    ElemA, cutlass::layout::RowMajor, 128 / cutlass::sizeof_bits<ElemA>::value,
    ElemB, cutlass::layout::ColumnMajor, 128 / cutlass::sizeof_bits<ElemB>::value,
    Acc,
    TileShape, ClusterShape,
    cutlass::gemm::collective::StageCount<5>,
    cutlass::gemm::collective::KernelScheduleAuto
  >::CollectiveOp;

using GemmKernel = cutlass::gemm::kernel::GemmUniversal<
    cute::Shape<int,int,int,int>,
    CollectiveMainloop,
    CollectiveEpilogue
>;
using Gemm = cutlass::gemm::device::GemmUniversalAdapter<GemmKernel>;

// Force the device kernel symbol into the cubin without needing a host main.
auto* _anchor = &cutlass::device_kernel<GemmKernel>;


// ===== COMPILED SASS (sm_100a) =====

	.target	sm_100a

	.elftype	@"ET_EXEC"


//--------------------- .note.nv.tkinfo           --------------------------
	.section	.note.nv.tkinfo,"",@"SHT_NOTE"
	.sectionflags	@"SHF_NOTE_NV_TKINFO"
	.tkinfo
        /*0018*/ 	.word	0x00000002
        /*0030*/ 	.string	""
        /*0030*/ 	.string	"ptxas"
        /*0030*/ 	.string	"Cuda compilation tools, release 13.0, V13.0.88"
        /*0030*/ 	.string	"Build cuda_13.0.r13.0/compiler.36424714_0"
        /*0030*/ 	.string	"-arch sm_100a -m 64 "



//--------------------- .note.nv.cuinfo           --------------------------
	.section	.note.nv.cuinfo,"",@"SHT_NOTE"
	.sectionflags	@"SHF_NOTE_NV_CUINFO"
        /*0018*/ 	.short	0x0002
        /*001a*/ 	.short	0x0064
        /*001c*/ 	.short	0x0082
	.zero		2


//--------------------- .nv.info                  --------------------------
	.section	.nv.info,"",@"SHT_CUDA_INFO"
	.align	4


	//----- nvinfo : EIATTR_REGCOUNT
	.align		4
        /*0000*/ 	.byte	0x04, 0x2f
        /*0002*/ 	.short	(.L_19 - .L_18)
	.align		4
.L_18:
        /*0004*/ 	.word	index@(_ZN7cutlass13device_kernelINS_4gemm6kernel13GemmUniversalIN4cute5tupleIJiiiiEEENS1_10collective13CollectiveMmaINS1_35MainloopSm100TmaUmmaWarpSpecializedILi5ELi2ELi4ENS5_IJNS4_1CILi1EEESB_SB_EEEEENS5_IJNSA_ILi64EEESE_NSA_ILi32EEEEEENS_10tfloat32_tENS5_IJlSB_lEEESH_SI_NS4_8TiledMMAINS4_8MMA_AtomIJNS4_17SM100_MMA_TF32_SSISH_SH_fLi64ELi64ELNS4_4UMMA5MajorE0ELSN_0ELNSM_7ScaleInE0ELSO_0EEEEEENS4_6LayoutISC_NS5_IJNSA_ILi0EEESS_SS_EEEEENS5_IJNS4_10UnderscoreESV_SV_EEEEENS4_13SM90_TMA_LOADENS4_14ComposedLayoutINS4_7SwizzleILi3ELi4ELi3EEENS4_18smem_ptr_flag_bitsILi32EEENSR_INS5_IJNSA_ILi8EEESF_EEENS5_IJSF_SB_EEEEEEEvNS4_8identityESY_S18_vS19_EENS_8epilogue10collective18CollectiveEpilogueINS1B_23Sm100TmaWarpSpecializedILi3ELi2ELi16ELb1ELb0EEEJSG_NS5_IJNSR_ISE_SB_EENSR_ISF_SB_EEEEESH_SI_SH_SI_NS1B_6fusion15FusionCallbacksIS1F_NS1J_17LinearCombinationISH_fSH_fLNS_15FloatRoundStyleE2EEESG_S1I_JEEENS4_5SM1004TMEM4LOAD26SM100_TMEM_LOAD_16dp128b8xESY_S18_NS4_17SM75_U32x4_LDSM_NENS4_14SM90_TMA_STOREES18_NS4_17SM90_U32x4_STSM_NENS4_39AutoVectorizingCopyWithAssumedAlignmentILi128EEEEEEvvEEEEvNT_6ParamsE)
        /*0008*/ 	.word	0x0000005f


	//----- nvinfo : EIATTR_FRAME_SIZE
	.align		4
.L_19:
        /*000c*/ 	.byte	0x04, 0x11
        /*000e*/ 	.short	(.L_21 - .L_20)
	.align		4
.L_20:
        /*0010*/ 	.word	index@($__internal_2_$__cuda_sm10x_tcgen05_guardrail_trap_unallocated_columns_being_dealloced)
        /*0014*/ 	.word	0x00000000


	//----- nvinfo : EIATTR_FRAME_SIZE
	.align		4
.L_21:
        /*0018*/ 	.byte	0x04, 0x11
        /*001a*/ 	.short	(.L_23 - .L_22)
	.align		4
.L_22:
        /*001c*/ 	.word	index@($__internal_1_$__cuda_sm10x_tcgen05_guardrail_trap_phase_invalid_during_alloc)
        /*0020*/ 	.word	0x00000000


	//----- nvinfo : EIATTR_FRAME_SIZE
	.align		4
.L_23:
        /*0024*/ 	.byte	0x04, 0x11
        /*0026*/ 	.short	(.L_25 - .L_24)
	.align		4
.L_24:
        /*0028*/ 	.word	index@($__internal_0_$__cuda_sm10x_tcgen05_guardrail_trap_col_being_dealloced_not_returned_by_alloc)
        /*002c*/ 	.word	0x00000000


	//----- nvinfo : EIATTR_FRAME_SIZE
	.align		4
.L_25:
        /*0030*/ 	.byte	0x04, 0x11
        /*0032*/ 	.short	(.L_27 - .L_26)
	.align		4
.L_26:
        /*0034*/ 	.word	index@(_ZN7cutlass13device_kernelINS_4gemm6kernel13GemmUniversalIN4cute5tupleIJiiiiEEENS1_10collective13CollectiveMmaINS1_35MainloopSm100TmaUmmaWarpSpecializedILi5ELi2ELi4ENS5_IJNS4_1CILi1EEESB_SB_EEEEENS5_IJNSA_ILi64EEESE_NSA_ILi32EEEEEENS_10tfloat32_tENS5_IJlSB_lEEESH_SI_NS4_8TiledMMAINS4_8MMA_AtomIJNS4_17SM100_MMA_TF32_SSISH_SH_fLi64ELi64ELNS4_4UMMA5MajorE0ELSN_0ELNSM_7ScaleInE0ELSO_0EEEEEENS4_6LayoutISC_NS5_IJNSA_ILi0EEESS_SS_EEEEENS5_IJNS4_10UnderscoreESV_SV_EEEEENS4_13SM90_TMA_LOADENS4_14ComposedLayoutINS4_7SwizzleILi3ELi4ELi3EEENS4_18smem_ptr_flag_bitsILi32EEENSR_INS5_IJNSA_ILi8EEESF_EEENS5_IJSF_SB_EEEEEEEvNS4_8identityESY_S18_vS19_EENS_8epilogue10collective18CollectiveEpilogueINS1B_23Sm100TmaWarpSpecializedILi3ELi2ELi16ELb1ELb0EEEJSG_NS5_IJNSR_ISE_SB_EENSR_ISF_SB_EEEEESH_SI_SH_SI_NS1B_6fusion15FusionCallbacksIS1F_NS1J_17LinearCombinationISH_fSH_fLNS_15FloatRoundStyleE2EEESG_S1I_JEEENS4_5SM1004TMEM4LOAD26SM100_TMEM_LOAD_16dp128b8xESY_S18_NS4_17SM75_U32x4_LDSM_NENS4_14SM90_TMA_STOREES18_NS4_17SM90_U32x4_STSM_NENS4_39AutoVectorizingCopyWithAssumedAlignmentILi128EEEEEEvvEEEEvNT_6ParamsE)
        /*0038*/ 	.word	0x00000000


	//----- nvinfo : EIATTR_MIN_STACK_SIZE
	.align		4
.L_27:
        /*003c*/ 	.byte	0x04, 0x12
        /*003e*/ 	.short	(.L_29 - .L_28)
	.align		4
.L_28:
        /*0040*/ 	.word	index@(_ZN7cutlass13device_kernelINS_4gemm6kernel13GemmUniversalIN4cute5tupleIJiiiiEEENS1_10collective13CollectiveMmaINS1_35MainloopSm100TmaUmmaWarpSpecializedILi5ELi2ELi4ENS5_IJNS4_1CILi1EEESB_SB_EEEEENS5_IJNSA_ILi64EEESE_NSA_ILi32EEEEEENS_10tfloat32_tENS5_IJlSB_lEEESH_SI_NS4_8TiledMMAINS4_8MMA_AtomIJNS4_17SM100_MMA_TF32_SSISH_SH_fLi64ELi64ELNS4_4UMMA5MajorE0ELSN_0ELNSM_7ScaleInE0ELSO_0EEEEEENS4_6LayoutISC_NS5_IJNSA_ILi0EEESS_SS_EEEEENS5_IJNS4_10UnderscoreESV_SV_EEEEENS4_13SM90_TMA_LOADENS4_14ComposedLayoutINS4_7SwizzleILi3ELi4ELi3EEENS4_18smem_ptr_flag_bitsILi32EEENSR_INS5_IJNSA_ILi8EEESF_EEENS5_IJSF_SB_EEEEEEEvNS4_8identityESY_S18_vS19_EENS_8epilogue10collective18CollectiveEpilogueINS1B_23Sm100TmaWarpSpecializedILi3ELi2ELi16ELb1ELb0EEEJSG_NS5_IJNSR_ISE_SB_EENSR_ISF_SB_EEEEESH_SI_SH_SI_NS1B_6fusion15FusionCallbacksIS1F_NS1J_17LinearCombinationISH_fSH_fLNS_15FloatRoundStyleE2EEESG_S1I_JEEENS4_5SM1004TMEM4LOAD26SM100_TMEM_LOAD_16dp128b8xESY_S18_NS4_17SM75_U32x4_LDSM_NENS4_14SM90_TMA_STOREES18_NS4_17SM90_U32x4_STSM_NENS4_39AutoVectorizingCopyWithAssumedAlignmentILi128EEEEEEvvEEEEvNT_6ParamsE)
        /*0044*/ 	.word	0x00000000
.L_29:


//--------------------- .nv.compat                --------------------------
	.section	.nv.compat,"",@"SHT_CUDA_COMPAT_INFO"
	.align	4
        /*0000*/ 	.byte	0x02, 0x09, 0x01, 0x00, 0x02, 0x02, 0x02, 0x00, 0x02, 0x05, 0x05, 0x00, 0x03, 0x07, 0x01, 0x01
        /*0010*/ 	.byte	0x02, 0x03, 0x01, 0x00, 0x02, 0x06, 0x01, 0x00, 0x04, 0x0b, 0x08, 0x00, 0x09, 0x00, 0x00, 0x00
        /*0020*/ 	.byte	0x00, 0x00, 0x00, 0x00


//--------------------- .nv.info._ZN7cutlass13device_kernelINS_4gemm6kernel13GemmUniversalIN4cute5tupleIJiiiiEEENS1_10collective13CollectiveMmaINS1_35MainloopSm100TmaUmmaWarpSpecializedILi5ELi2ELi4ENS5_IJNS4_1CILi1EEESB_SB_EEEEENS5_IJNSA_ILi64EEESE_NSA_ILi32EEEEEENS_10tfloat32_tENS5_IJlSB_lEEESH_SI_NS4_8TiledMMAINS4_8MMA_AtomIJNS4_17SM100_MMA_TF32_SSISH_SH_fLi64ELi64ELNS4_4UMMA5MajorE0ELSN_0ELNSM_7ScaleInE0ELSO_0EEEEEENS4_6LayoutISC_NS5_IJNSA_ILi0EEESS_SS_EEEEENS5_IJNS4_10UnderscoreESV_SV_EEEEENS4_13SM90_TMA_LOADENS4_14ComposedLayoutINS4_7SwizzleILi3ELi4ELi3EEENS4_18smem_ptr_flag_bitsILi32EEENSR_INS5_IJNSA_ILi8EEESF_EEENS5_IJSF_SB_EEEEEEEvNS4_8identityESY_S18_vS19_EENS_8epilogue10collective18CollectiveEpilogueINS1B_23Sm100TmaWarpSpecializedILi3ELi2ELi16ELb1ELb0EEEJSG_NS5_IJNSR_ISE_SB_EENSR_ISF_SB_EEEEESH_SI_SH_SI_NS1B_6fusion15FusionCallbacksIS1F_NS1J_17LinearCombinationISH_fSH_fLNS_15FloatRoundStyleE2EEESG_S1I_JEEENS4_5SM1004TMEM4LOAD26SM100_TMEM_LOAD_16dp128b8xESY_S18_NS4_17SM75_U32x4_LDSM_NENS4_14SM90_TMA_STOREES18_NS4_17SM90_U32x4_STSM_NENS4_39AutoVectorizingCopyWithAssumedAlignmentILi128EEEEEEvvEEEEvNT_6ParamsE --------------------------
	.section	.nv.info._ZN7cutlass13device_kernelINS_4gemm6kernel13GemmUniversalIN4cute5tupleIJiiiiEEENS1_10collective13CollectiveMmaINS1_35MainloopSm100TmaUmmaWarpSpecializedILi5ELi2ELi4ENS5_IJNS4_1CILi1EEESB_SB_EEEEENS5_IJNSA_ILi64EEESE_NSA_ILi32EEEEEENS_10tfloat32_tENS5_IJlSB_lEEESH_SI_NS4_8TiledMMAINS4_8MMA_AtomIJNS4_17SM100_MMA_TF32_SSISH_SH_fLi64ELi64ELNS4_4UMMA5MajorE0ELSN_0ELNSM_7ScaleInE0ELSO_0EEEEEENS4_6LayoutISC_NS5_IJNSA_ILi0EEESS_SS_EEEEENS5_IJNS4_10UnderscoreESV_SV_EEEEENS4_13SM90_TMA_LOADENS4_14ComposedLayoutINS4_7SwizzleILi3ELi4ELi3EEENS4_18smem_ptr_flag_bitsILi32EEENSR_INS5_IJNSA_ILi8EEESF_EEENS5_IJSF_SB_EEEEEEEvNS4_8identityESY_S18_vS19_EENS_8epilogue10collective18CollectiveEpilogueINS1B_23Sm100TmaWarpSpecializedILi3ELi2ELi16ELb1ELb0EEEJSG_NS5_IJNSR_ISE_SB_EENSR_ISF_SB_EEEEESH_SI_SH_SI_NS1B_6fusion15FusionCallbacksIS1F_NS1J_17LinearCombinationISH_fSH_fLNS_15FloatRoundStyleE2EEESG_S1I_JEEENS4_5SM1004TMEM4LOAD26SM100_TMEM_LOAD_16dp128b8xESY_S18_NS4_17SM75_U32x4_LDSM_NENS4_14SM90_TMA_STOREES18_NS4_17SM90_U32x4_STSM_NENS4_39AutoVectorizingCopyWithAssumedAlignmentILi128EEEEEEvvEEEEvNT_6ParamsE,"",@"SHT_CUDA_INFO"
	.sectionflags	@""
	.align	4


	//----- nvinfo : EIATTR_CUDA_API_VERSION
	.align		4
        /*0000*/ 	.byte	0x04, 0x37
        /*0002*/ 	.short	(.L_31 - .L_30)
.L_30:
        /*0004*/ 	.word	0x00000082


	//----- nvinfo : EIATTR_KPARAM_INFO
	.align		4
.L_31:
        /*0008*/ 	.byte	0x04, 0x17
        /*000a*/ 	.short	(.L_33 - .L_32)
.L_32:
        /*000c*/ 	.word	0x00000000
        /*0010*/ 	.short	0x0000
        /*0012*/ 	.short	0x0000
        /*0014*/ 	.byte	0x00, 0xf0, 0x01, 0x20


	//----- nvinfo : EIATTR_AT_ENTRY_FRAGMENTS
	.align		4
.L_33:
        /*0018*/ 	.byte	0x04, 0x4f
        /*001a*/ 	.short	(.L_35 - .L_34)


	//   ....[0]....
.L_34:
        /*001c*/ 	.word	0x00000006


	//----- nvinfo : EIATTR_RESERVED_SMEM_USED
	.align		4
.L_35:
        /*0020*/ 	.byte	0x01, 0x41
	.zero		2


	//----- nvinfo : EIATTR_SPARSE_MMA_MASK
	.align		4
        /*0024*/ 	.byte	0x03, 0x50
        /*0026*/ 	.short	0x0000


	//----- nvinfo : EIATTR_TCGEN05_1CTA_USED
	.align		4
        /*0028*/ 	.byte	0x01, 0x51
	.zero		2


	//----- nvinfo : EIATTR_MAXREG_COUNT
	.align		4
        /*002c*/ 	.byte	0x03, 0x1b
        /*002e*/ 	.short	0x00ff


	//----- nvinfo : EIATTR_NUM_BARRIERS
	.align		4
        /*0030*/ 	.byte	0x02, 0x4c
        /*0032*/ 	.byte	0x07
	.zero		1


	//----- nvinfo : EIATTR_EXTERNS
	.align		4
        /*0034*/ 	.byte	0x04, 0x0f
        /*0036*/ 	.short	(.L_37 - .L_36)


	//   ....[0]....
	.align		4
.L_36:
        /*0038*/ 	.word	index@(__assertfail)


	//----- nvinfo : EIATTR_MERCURY_ISA_VERSION
	.align		4
.L_37:
        /*003c*/ 	.byte	0x03, 0x5f
        /*003e*/ 	.short	0x0101


	//----- nvinfo : EIATTR_INT_WARP_WIDE_INSTR_OFFSETS
	.align		4
        /*0040*/ 	.byte	0x04, 0x31
        /*0042*/ 	.short	(.L_39 - .L_38)


	//   ....[0]....
.L_38:
        /*0044*/ 	.word	0x00001dd0


	//   ....[1]....
        /*0048*/ 	.word	0x00003910


	//   ....[2]....
        /*004c*/ 	.word	0x00003930


	//   ....[3]....
        /*0050*/ 	.word	0x00003960


	//   ....[4]....
        /*0054*/ 	.word	0x00004270


	//   ....[5]....
        /*0058*/ 	.word	0x00004290


	//   ....[6]....
        /*005c*/ 	.word	0x00004560


	//   ....[7]....
        /*0060*/ 	.word	0x00004690


	//----- nvinfo : EIATTR_COOP_GROUP_MASK_REGIDS
	.align		4
.L_39:
        /*0064*/ 	.byte	0x04, 0x29
        /*0066*/ 	.short	(.L_41 - .L_40)


	//   ....[0]....
.L_40:
        /*0068*/ 	.word	0xffffffff


	//   ....[1]....
        /*006c*/ 	.word	0xffffffff


	//   ....[2]....
        /*0070*/ 	.word	0xffffffff


	//   ....[3]....
        /*0074*/ 	.word	0xffffffff


	//   ....[4]....
        /*0078*/ 	.word	0xffffffff


	//   ....[5]....
        /*007c*/ 	.word	0xffffffff


	//   ....[6]....
        /*0080*/ 	.word	0xffffffff


	//   ....[7]....
        /*0084*/ 	.word	0xffffffff


	//   ....[8]....
        /*0088*/ 	.word	0xffffffff


	//   ....[9]....
        /*008c*/ 	.word	0xffffffff


	//   ....[10]....
        /*0090*/ 	.word	0xffffffff


	//   ....[11]....
        /*0094*/ 	.word	0xffffffff


	//   ....[12]....
        /*0098*/ 	.word	0xffffffff


	//----- nvinfo : EIATTR_COOP_GROUP_INSTR_OFFSETS
	.align		4
.L_41:
        /*009c*/ 	.byte	0x04, 0x28
        /*009e*/ 	.short	(.L_43 - .L_42)


	//   ....[0]....
.L_42:
        /*00a0*/ 	.word	0x00000090


	//   ....[1]....
        /*00a4*/ 	.word	0x000004d0


	//   ....[2]....
        /*00a8*/ 	.word	0x00000660


	//   ....[3]....
        /*00ac*/ 	.word	0x000007e0


	//   ....[4]....
        /*00b0*/ 	.word	0x000008e0


	//   ....[5]....
        /*00b4*/ 	.word	0x00000a50


	//   ....[6]....
        /*00b8*/ 	.word	0x00000bf0


	//   ....[7]....
        /*00bc*/ 	.word	0x00001cb0


	//   ....[8]....
        /*00c0*/ 	.word	0x00002b20


	//   ....[9]....
        /*00c4*/ 	.word	0x00002d30


	//   ....[10]....
        /*00c8*/ 	.word	0x00002d60


	//   ....[11]....
        /*00cc*/ 	.word	0x000037f0


	//   ....[12]....
        /*00d0*/ 	.word	0x00003a20


	//----- nvinfo : EIATTR_VRC_CTA_INIT_COUNT
	.align		4
.L_43:
        /*00d4*/ 	.byte	0x02, 0x4a
        /*00d6*/ 	.byte	0x80
	.zero		1


	//----- nvinfo : EIATTR_SYSCALL_OFFSETS
	.align		4
        /*00d8*/ 	.byte	0x04, 0x46
        /*00da*/ 	.short	(.L_45 - .L_44)


	//   ....[0]....
.L_44:
        /*00dc*/ 	.word	0x00005280


	//   ....[1]....
        /*00e0*/ 	.word	0x00005370


	//   ....[2]....
        /*00e4*/ 	.word	0x00005c30


	//   ....[3]....
        /*00e8*/ 	.word	0x00006680


	//----- nvinfo : EIATTR_MBARRIER_INSTR_OFFSETS
	.align		4
.L_45:
        /*00ec*/ 	.byte	0x04, 0x39
        /*00ee*/ 	.short	(.L_47 - .L_46)


	//   ....[0]....
.L_46:
        /*00f0*/ 	.word	0x000005b0
        /*00f4*/ 	.word	0x000000ff
        /*00f8*/ 	.word	0x00000000
        /*00fc*/ 	.short	0x0100
        /*00fe*/ 	.byte	0x05
	.zero		1


	//   ....[1]....
        /*0100*/ 	.word	0x000005c0
        /*0104*/ 	.word	0x000000ff
        /*0108*/ 	.word	0x00000028
        /*010c*/ 	.short	0x0100
        /*010e*/ 	.byte	0x05
	.zero		1


	//   ....[2]....
        /*0110*/ 	.word	0x000005d0
        /*0114*/ 	.word	0x000000ff
        /*0118*/ 	.word	0x00000008
        /*011c*/ 	.short	0x0100
        /*011e*/ 	.byte	0x05
	.zero		1


	//   ....[3]....
        /*0120*/ 	.word	0x000005e0
        /*0124*/ 	.word	0x000000ff
        /*0128*/ 	.word	0x00000030
        /*012c*/ 	.short	0x0100
        /*012e*/ 	.byte	0x05
	.zero		1


	//   ....[4]....
        /*0130*/ 	.word	0x000005f0
        /*0134*/ 	.word	0x000000ff
        /*0138*/ 	.word	0x00000010
        /*013c*/ 	.short	0x0100
        /*013e*/ 	.byte	0x05
	.zero		1


	//   ....[5]....
        /*0140*/ 	.word	0x00000600
        /*0144*/ 	.word	0x000000ff
        /*0148*/ 	.word	0x00000038
        /*014c*/ 	.short	0x0100
        /*014e*/ 	.byte	0x05
	.zero		1


	//   ....[6]....
        /*0150*/ 	.word	0x00000610
        /*0154*/ 	.word	0x000000ff
        /*0158*/ 	.word	0x00000018
        /*015c*/ 	.short	0x0100
        /*015e*/ 	.byte	0x05
	.zero		1


	//   ....[7]....
        /*0160*/ 	.word	0x00000620
        /*0164*/ 	.word	0x000000ff
        /*0168*/ 	.word	0x00000040
        /*016c*/ 	.short	0x0100
        /*016e*/ 	.byte	0x05
	.zero		1


	//   ....[8]....
        /*0170*/ 	.word	0x00000630
        /*0174*/ 	.word	0x000000ff
        /*0178*/ 	.word	0x00000020
        /*017c*/ 	.short	0x0100
        /*017e*/ 	.byte	0x05
	.zero		1


	//   ....[9]....
        /*0180*/ 	.word	0x00000640
        /*0184*/ 	.word	0x000000ff
        /*0188*/ 	.word	0x00000048
        /*018c*/ 	.short	0x0100
        /*018e*/ 	.byte	0x05
	.zero		1


	//   ....[10]....
        /*0190*/ 	.word	0x00000770
        /*0194*/ 	.word	0x000000ff
        /*0198*/ 	.word	0x00000050
        /*019c*/ 	.short	0x0100
        /*019e*/ 	.byte	0x07
	.zero		1


	//   ....[11]....
        /*01a0*/ 	.word	0x00000780
        /*01a4*/ 	.word	0x000000ff
        /*01a8*/ 	.word	0x00000068
        /*01ac*/ 	.short	0x0100
        /*01ae*/ 	.byte	0x07
	.zero		1


	//   ....[12]....
        /*01b0*/ 	.word	0x00000790
        /*01b4*/ 	.word	0x000000ff
        /*01b8*/ 	.word	0x00000058
        /*01bc*/ 	.short	0x0100
        /*01be*/ 	.byte	0x07
	.zero		1


	//   ....[13]....
        /*01c0*/ 	.word	0x000007a0
        /*01c4*/ 	.word	0x000000ff
        /*01c8*/ 	.word	0x00000070
        /*01cc*/ 	.short	0x0100
        /*01ce*/ 	.byte	0x07
	.zero		1


	//   ....[14]....
        /*01d0*/ 	.word	0x000007b0
        /*01d4*/ 	.word	0x000000ff
        /*01d8*/ 	.word	0x00000060
        /*01dc*/ 	.short	0x0100
        /*01de*/ 	.byte	0x07
	.zero		1


	//   ....[15]....
        /*01e0*/ 	.word	0x000007c0
        /*01e4*/ 	.word	0x000000ff
        /*01e8*/ 	.word	0x00000078
        /*01ec*/ 	.short	0x0100
        /*01ee*/ 	.byte	0x07
	.zero		1


	//   ....[16]....
        /*01f0*/ 	.word	0x000008b0
        /*01f4*/ 	.word	0x000000ff
        /*01f8*/ 	.word	0x00000080
        /*01fc*/ 	.short	0x0100
        /*01fe*/ 	.byte	0x05
	.zero		1


	//   ....[17]....
        /*0200*/ 	.word	0x000008c0
        /*0204*/ 	.word	0x000000ff
        /*0208*/ 	.word	0x00000088
        /*020c*/ 	.short	0x0100
        /*020e*/ 	.byte	0x05
	.zero		1


	//   ....[18]....
        /*0210*/ 	.word	0x00000a00
        /*0214*/ 	.word	0x000000ff
        /*0218*/ 	.word	0x00000090
        /*021c*/ 	.short	0x0100
        /*021e*/ 	.byte	0x05
	.zero		1


	//   ....[19]....
        /*0220*/ 	.word	0x00000a10
        /*0224*/ 	.word	0x000000ff
        /*0228*/ 	.word	0x000000a0
        /*022c*/ 	.short	0x0100
        /*022e*/ 	.byte	0x05
	.zero		1


	//   ....[20]....
        /*0230*/ 	.word	0x00000a20
        /*0234*/ 	.word	0x000000ff
        /*0238*/ 	.word	0x00000098
        /*023c*/ 	.short	0x0100
        /*023e*/ 	.byte	0x05
	.zero		1


	//   ....[21]....
        /*0240*/ 	.word	0x00000a30
        /*0244*/ 	.word	0x000000ff
        /*0248*/ 	.word	0x000000a8
        /*024c*/ 	.short	0x0100
        /*024e*/ 	.byte	0x05
	.zero		1


	//   ....[22]....
        /*0250*/ 	.word	0x00000b60
        /*0254*/ 	.word	0x000000ff
        /*0258*/ 	.word	0x000000b0
        /*025c*/ 	.short	0x0100
        /*025e*/ 	.byte	0x07
	.zero		1


	//   ....[23]....
        /*0260*/ 	.word	0x00000b70
        /*0264*/ 	.word	0x000000ff
        /*0268*/ 	.word	0x000000d0
        /*026c*/ 	.short	0x0100
        /*026e*/ 	.byte	0x07
	.zero		1


	//   ....[24]....
        /*0270*/ 	.word	0x00000b80
        /*0274*/ 	.word	0x000000ff
        /*0278*/ 	.word	0x000000b8
        /*027c*/ 	.short	0x0100
        /*027e*/ 	.byte	0x07
	.zero		1


	//   ....[25]....
        /*0280*/ 	.word	0x00000b90
        /*0284*/ 	.word	0x000000ff
        /*0288*/ 	.word	0x000000d8
        /*028c*/ 	.short	0x0100
        /*028e*/ 	.byte	0x07
	.zero		1


	//   ....[26]....
        /*0290*/ 	.word	0x00000ba0
        /*0294*/ 	.word	0x000000ff
        /*0298*/ 	.word	0x000000c0
        /*029c*/ 	.short	0x0100
        /*029e*/ 	.byte	0x07
	.zero		1


	//   ....[27]....
        /*02a0*/ 	.word	0x00000bb0
        /*02a4*/ 	.word	0x000000ff
        /*02a8*/ 	.word	0x000000e0
        /*02ac*/ 	.short	0x0100
        /*02ae*/ 	.byte	0x07
	.zero		1


	//   ....[28]....
        /*02b0*/ 	.word	0x00000bc0
        /*02b4*/ 	.word	0x000000ff
        /*02b8*/ 	.word	0x000000c8
        /*02bc*/ 	.short	0x0100
        /*02be*/ 	.byte	0x07
	.zero		1


	//   ....[29]....
        /*02c0*/ 	.word	0x00000bd0
        /*02c4*/ 	.word	0x000000ff
        /*02c8*/ 	.word	0x000000e8
        /*02cc*/ 	.short	0x0100
        /*02ce*/ 	.byte	0x07
	.zero		1


	//   ....[30]....
        /*02d0*/ 	.word	0x00000cc0
        /*02d4*/ 	.word	0x000000ff
        /*02d8*/ 	.word	0x000000f0
        /*02dc*/ 	.short	0x0100
        /*02de*/ 	.byte	0x05
	.zero		1


	//   ....[31]....
        /*02e0*/ 	.word	0x00000cd0
        /*02e4*/ 	.word	0x000000ff
        /*02e8*/ 	.word	0x00000100
        /*02ec*/ 	.short	0x0100
        /*02ee*/ 	.byte	0x05
	.zero		1


	//   ....[32]....
        /*02f0*/ 	.word	0x00000ce0
        /*02f4*/ 	.word	0x000000ff
        /*02f8*/ 	.word	0x000000f8
        /*02fc*/ 	.short	0x0100
        /*02fe*/ 	.byte	0x05
	.zero		1


	//   ....[33]....
        /*0300*/ 	.word	0x00000cf0
        /*0304*/ 	.word	0x000000ff
        /*0308*/ 	.word	0x00000108
        /*030c*/ 	.short	0x0100
        /*030e*/ 	.byte	0x05
	.zero		1


	//   ....[34]....
        /*0310*/ 	.word	0x000015d0
        /*0314*/ 	.word	0x00000003
        /*0318*/ 	.word	0x00000100
        /*031c*/ 	.short	0x010a
        /*031e*/ 	.byte	0xff
	.zero		1


	//   ....[35]....
        /*0320*/ 	.word	0x00001600
        /*0324*/ 	.word	0x00000003
        /*0328*/ 	.word	0x000000f0
        /*032c*/ 	.short	0x0101
        /*032e*/ 	.byte	0xff
	.zero		1


	//   ....[36]....
        /*0330*/ 	.word	0x000016d0
        /*0334*/ 	.word	0x000000ff
        /*0338*/ 	.word	0x00000028
        /*033c*/ 	.short	0x010a
        /*033e*/ 	.byte	0x08
	.zero		1


	//   ....[37]....
        /*0340*/ 	.word	0x00001770
        /*0344*/ 	.word	0x000000ff
        /*0348*/ 	.word	0x00000028
        /*034c*/ 	.short	0x010a
        /*034e*/ 	.byte	0x21
	.zero		1


	//   ....[38]....
        /*0350*/ 	.word	0x000018d0
        /*0354*/ 	.word	0x000000ff
        /*0358*/ 	.word	0x00000028
        /*035c*/ 	.short	0x010a
        /*035e*/ 	.byte	0x08
	.zero		1


	//   ....[39]....
        /*0360*/ 	.word	0x000019c0
        /*0364*/ 	.word	0x000000ff
        /*0368*/ 	.word	0x00000088
        /*036c*/ 	.short	0x0101
        /*036e*/ 	.byte	0x04
	.zero		1


	//   ....[40]....
        /*0370*/ 	.word	0x000019e0
        /*0374*/ 	.word	0x000000ff
        /*0378*/ 	.word	0x00000028
        /*037c*/ 	.short	0x010a
        /*037e*/ 	.byte	0x08
	.zero		1


	//   ....[41]....
        /*0380*/ 	.word	0x00001a60
        /*0384*/ 	.word	0x000000ff
        /*0388*/ 	.word	0x00000028
        /*038c*/ 	.short	0x010a
        /*038e*/ 	.byte	0x11
	.zero		1


	//   ....[42]....
        /*0390*/ 	.word	0x00001bc0
        /*0394*/ 	.word	0x000000ff
        /*0398*/ 	.word	0x00000028
        /*039c*/ 	.short	0x010a
        /*039e*/ 	.byte	0x08
	.zero		1


	//   ....[43]....
        /*03a0*/ 	.word	0x00001ce0
        /*03a4*/ 	.word	0x00000002
        /*03a8*/ 	.word	0x00000090
        /*03ac*/ 	.short	0x010a
        /*03ae*/ 	.byte	0xff
	.zero		1


	//   ....[44]....
        /*03b0*/ 	.word	0x00001da0
        /*03b4*/ 	.word	0x00000002
        /*03b8*/ 	.word	0x00000000
        /*03bc*/ 	.short	0x0101
        /*03be*/ 	.byte	0xff
	.zero		1


	//   ....[45]....
        /*03c0*/ 	.word	0x00002300
        /*03c4*/ 	.word	0x000000ff
        /*03c8*/ 	.word	0x00000000
        /*03cc*/ 	.short	0x010a
        /*03ce*/ 	.byte	0x05
	.zero		1


	//   ....[46]....
        /*03d0*/ 	.word	0x00002390
        /*03d4*/ 	.word	0x000000ff
        /*03d8*/ 	.word	0x00000000
        /*03dc*/ 	.short	0x010a
        /*03de*/ 	.byte	0x05
	.zero		1


	//   ....[47]....
        /*03e0*/ 	.word	0x00002420
        /*03e4*/ 	.word	0x000000ff
        /*03e8*/ 	.word	0x00000000
        /*03ec*/ 	.short	0x010a
        /*03ee*/ 	.byte	0x05
	.zero		1


	//   ....[48]....
        /*03f0*/ 	.word	0x000024b0
        /*03f4*/ 	.word	0x000000ff
        /*03f8*/ 	.word	0x00000000
        /*03fc*/ 	.short	0x010a
        /*03fe*/ 	.byte	0x05
	.zero		1


	//   ....[49]....
        /*0400*/ 	.word	0x00002550
        /*0404*/ 	.word	0x00000000
        /*0408*/ 	.word	0x00000000
        /*040c*/ 	.short	0x010a
        /*040e*/ 	.byte	0xff
	.zero		1


	//   ....[50]....
        /*0410*/ 	.word	0x00002670
        /*0414*/ 	.word	0x00000000
        /*0418*/ 	.word	0x000000f0
        /*041c*/ 	.short	0x010a
        /*041e*/ 	.byte	0xff
	.zero		1


	//   ....[51]....
        /*0420*/ 	.word	0x000026d0
        /*0424*/ 	.word	0x00000004
        /*0428*/ 	.word	0x00000000
        /*042c*/ 	.short	0x0101
        /*042e*/ 	.byte	0xff
	.zero		1


	//   ....[52]....
        /*0430*/ 	.word	0x000026f0
        /*0434*/ 	.word	0x000000ff
        /*0438*/ 	.word	0x000000a0
        /*043c*/ 	.short	0x010a
        /*043e*/ 	.byte	0x05
	.zero		1


	//   ....[53]....
        /*0440*/ 	.word	0x00002810
        /*0444*/ 	.word	0x00000000
        /*0448*/ 	.word	0x00000090
        /*044c*/ 	.short	0x010a
        /*044e*/ 	.byte	0xff
	.zero		1


	//   ....[54]....
        /*0450*/ 	.word	0x00002920
        /*0454*/ 	.word	0x00000000
        /*0458*/ 	.word	0x00000000
        /*045c*/ 	.short	0x0101
        /*045e*/ 	.byte	0xff
	.zero		1


	//   ....[55]....
        /*0460*/ 	.word	0x000029b0
        /*0464*/ 	.word	0x000000ff
        /*0468*/ 	.word	0x000000a0
        /*046c*/ 	.short	0x0106
        /*046e*/ 	.byte	0x05
	.zero		1


	//   ....[56]....
        /*0470*/ 	.word	0x000029d0
        /*0474*/ 	.word	0x000000ff
        /*0478*/ 	.word	0x000000a0
        /*047c*/ 	.short	0x010a
        /*047e*/ 	.byte	0x05
	.zero		1


	//   ....[57]....
        /*0480*/ 	.word	0x00002a60
        /*0484*/ 	.word	0x000000ff
        /*0488*/ 	.word	0x000000a0
        /*048c*/ 	.short	0x0106
        /*048e*/ 	.byte	0x04
	.zero		1


	//   ....[58]....
        /*0490*/ 	.word	0x00002aa0
        /*0494*/ 	.word	0x00000000
        /*0498*/ 	.word	0x000000a0
        /*049c*/ 	.short	0x010a
        /*049e*/ 	.byte	0xff
	.zero		1


	//   ....[59]....
        /*04a0*/ 	.word	0x00002fe0
        /*04a4*/ 	.word	0x00000000
        /*04a8*/ 	.word	0x00000090
        /*04ac*/ 	.short	0x010a
        /*04ae*/ 	.byte	0xff
	.zero		1


	//   ....[60]....
        /*04b0*/ 	.word	0x000030e0
        /*04b4*/ 	.word	0x00000003
        /*04b8*/ 	.word	0x00000000
        /*04bc*/ 	.short	0x0101
        /*04be*/ 	.byte	0xff
	.zero		1


	//   ....[61]....
        /*04c0*/ 	.word	0x000030f0
        /*04c4*/ 	.word	0x000000ff
        /*04c8*/ 	.word	0x00000000
        /*04cc*/ 	.short	0x010a
        /*04ce*/ 	.byte	0x06
	.zero		1


	//   ....[62]....
        /*04d0*/ 	.word	0x00003170
        /*04d4*/ 	.word	0x000000ff
        /*04d8*/ 	.word	0x000000d0
        /*04dc*/ 	.short	0x010a
        /*04de*/ 	.byte	0x07
	.zero		1


	//   ....[63]....
        /*04e0*/ 	.word	0x00003250
        /*04e4*/ 	.word	0x000000ff
        /*04e8*/ 	.word	0x00000000
        /*04ec*/ 	.short	0x010a
        /*04ee*/ 	.byte	0x06
	.zero		1


	//   ....[64]....
        /*04f0*/ 	.word	0x00003380
        /*04f4*/ 	.word	0x000000ff
        /*04f8*/ 	.word	0x00000000
        /*04fc*/ 	.short	0x010a
        /*04fe*/ 	.byte	0x1a
	.zero		1


	//   ....[65]....
        /*0500*/ 	.word	0x00003620
        /*0504*/ 	.word	0x000000ff
        /*0508*/ 	.word	0x00000000
        /*050c*/ 	.short	0x010a
        /*050e*/ 	.byte	0x06
	.zero		1


	//   ....[66]....
        /*0510*/ 	.word	0x000036b0
        /*0514*/ 	.word	0x000000ff
        /*0518*/ 	.word	0x00000000
        /*051c*/ 	.short	0x010a
        /*051e*/ 	.byte	0x06
	.zero		1


	//   ....[67]....
        /*0520*/ 	.word	0x00003740
        /*0524*/ 	.word	0x000000ff
        /*0528*/ 	.word	0x00000000
        /*052c*/ 	.short	0x010a
        /*052e*/ 	.byte	0x06
	.zero		1


	//   ....[68]....
        /*0530*/ 	.word	0x000037d0
        /*0534*/ 	.word	0x000000ff
        /*0538*/ 	.word	0x00000000
        /*053c*/ 	.short	0x010a
        /*053e*/ 	.byte	0x07
	.zero		1


	//   ....[69]....
        /*0540*/ 	.word	0x00003c10
        /*0544*/ 	.word	0x00000000
        /*0548*/ 	.word	0x00000090
        /*054c*/ 	.short	0x010a
        /*054e*/ 	.byte	0xff
	.zero		1


	//   ....[70]....
        /*0550*/ 	.word	0x00003cd0
        /*0554*/ 	.word	0x00000000
        /*0558*/ 	.word	0x00000000
        /*055c*/ 	.short	0x0101
        /*055e*/ 	.byte	0xff
	.zero		1


	//   ....[71]....
        /*0560*/ 	.word	0x00003ff0
        /*0564*/ 	.word	0x000000ff
        /*0568*/ 	.word	0x00000088
        /*056c*/ 	.short	0x010a
        /*056e*/ 	.byte	0x07
	.zero		1


	//   ....[72]....
        /*0570*/ 	.word	0x00004210
        /*0574*/ 	.word	0x000000ff
        /*0578*/ 	.word	0x00000068
        /*057c*/ 	.short	0x010a
        /*057e*/ 	.byte	0x0f
	.zero		1


	//   ....[73]....
        /*0580*/ 	.word	0x00004420
        /*0584*/ 	.word	0x000000ff
        /*0588*/ 	.word	0x00000050
        /*058c*/ 	.short	0x010b
        /*058e*/ 	.byte	0x0f
	.zero		1


	//   ....[74]....
        /*0590*/ 	.word	0x000044a0
        /*0594*/ 	.word	0x000000ff
        /*0598*/ 	.word	0x00000000
        /*059c*/ 	.short	0x0101
        /*059e*/ 	.byte	0x10
	.zero		1


	//   ....[75]....
        /*05a0*/ 	.word	0x000044d0
        /*05a4*/ 	.word	0x000000ff
        /*05a8*/ 	.word	0x00000068
        /*05ac*/ 	.short	0x010a
        /*05ae*/ 	.byte	0x0d
	.zero		1


	//   ....[76]....
        /*05b0*/ 	.word	0x000046e0
        /*05b4*/ 	.word	0x000000ff
        /*05b8*/ 	.word	0x00000050
        /*05bc*/ 	.short	0x010b
        /*05be*/ 	.byte	0x0d
	.zero		1


	//   ....[77]....
        /*05c0*/ 	.word	0x00004750
        /*05c4*/ 	.word	0x000000ff
        /*05c8*/ 	.word	0x00000000
        /*05cc*/ 	.short	0x0101
        /*05ce*/ 	.byte	0x0f
	.zero		1


	//   ....[78]....
        /*05d0*/ 	.word	0x000047a0
        /*05d4*/ 	.word	0x000000ff
        /*05d8*/ 	.word	0x00000000
        /*05dc*/ 	.short	0x010a
        /*05de*/ 	.byte	0x04
	.zero		1


	//   ....[79]....
        /*05e0*/ 	.word	0x00004830
        /*05e4*/ 	.word	0x000000ff
        /*05e8*/ 	.word	0x00000000
        /*05ec*/ 	.short	0x010a
        /*05ee*/ 	.byte	0x04
	.zero		1


	//   ....[80]....
        /*05f0*/ 	.word	0x000048d0
        /*05f4*/ 	.word	0x00000000
        /*05f8*/ 	.word	0x00000000
        /*05fc*/ 	.short	0x010a
        /*05fe*/ 	.byte	0xff
	.zero		1


	//   ....[81]....
        /*0600*/ 	.word	0x00004c50
        /*0604*/ 	.word	0x00000000
        /*0608*/ 	.word	0x00000090
        /*060c*/ 	.short	0x010a
        /*060e*/ 	.byte	0xff
	.zero		1


	//   ....[82]....
        /*0610*/ 	.word	0x00004d60
        /*0614*/ 	.word	0x00000000
        /*0618*/ 	.word	0x00000000
        /*061c*/ 	.short	0x0101
        /*061e*/ 	.byte	0xff
	.zero		1


	//   ....[83]....
        /*0620*/ 	.word	0x000057e0
        /*0624*/ 	.word	0x00000000
        /*0628*/ 	.word	0x00000050
        /*062c*/ 	.short	0x010a
        /*062e*/ 	.byte	0xff
	.zero		1


	//   ....[84]....
        /*0630*/ 	.word	0x00005850
        /*0634*/ 	.word	0x00000054
        /*0638*/ 	.word	0x000000b0
        /*063c*/ 	.short	0x010a
        /*063e*/ 	.byte	0xff
	.zero		1


	//   ....[85]....
        /*0640*/ 	.word	0x000058e0
        /*0644*/ 	.word	0x00000000
        /*0648*/ 	.word	0x00000050
        /*064c*/ 	.short	0x010a
        /*064e*/ 	.byte	0xff
	.zero		1


	//   ....[86]....
        /*0650*/ 	.word	0x00005b10
        /*0654*/ 	.word	0x00000054
        /*0658*/ 	.word	0x000000b0
        /*065c*/ 	.short	0x010a
        /*065e*/ 	.byte	0xff
	.zero		1


	//   ....[87]....
        /*0660*/ 	.word	0x000063a0
        /*0664*/ 	.word	0x00000000
        /*0668*/ 	.word	0x00000000
        /*066c*/ 	.short	0x0101
        /*066e*/ 	.byte	0xff
	.zero		1


	//   ....[88]....
        /*0670*/ 	.word	0x000063b0
        /*0674*/ 	.word	0x00000002
        /*0678*/ 	.word	0x00000050
        /*067c*/ 	.short	0x010a
        /*067e*/ 	.byte	0xff
	.zero		1


	//   ....[89]....
        /*0680*/ 	.word	0x00006480
        /*0684*/ 	.word	0x00000002
        /*0688*/ 	.word	0x00000050
        /*068c*/ 	.short	0x010a
        /*068e*/ 	.byte	0xff
	.zero		1


	//   ....[90]....
        /*0690*/ 	.word	0x00006810
        /*0694*/ 	.word	0x000000ff
        /*0698*/ 	.word	0x00000000
        /*069c*/ 	.short	0x0101
        /*069e*/ 	.byte	0x05
	.zero		1


	//   ....[91]....
        /*06a0*/ 	.word	0x00006e60
        /*06a4*/ 	.word	0x00000002
        /*06a8*/ 	.word	0x00000000
        /*06ac*/ 	.short	0x0101
        /*06ae*/ 	.byte	0xff
	.zero		1


	//   ....[92]....
        /*06b0*/ 	.word	0x000070d0
        /*06b4*/ 	.word	0x000000ff
        /*06b8*/ 	.word	0x00000000
        /*06bc*/ 	.short	0x0101
        /*06be*/ 	.byte	0x04
	.zero		1


	//   ....[93]....
        /*06c0*/ 	.word	0x000070f0
        /*06c4*/ 	.word	0x00000003
        /*06c8*/ 	.word	0x00000100
        /*06cc*/ 	.short	0x010a
        /*06ce*/ 	.byte	0xff
	.zero		1


	//   ....[94]....
        /*06d0*/ 	.word	0x00007150
        /*06d4*/ 	.word	0x00000002
        /*06d8*/ 	.word	0x00000028
        /*06dc*/ 	.short	0x010a
        /*06de*/ 	.byte	0xff
	.zero		1


	//   ....[95]....
        /*06e0*/ 	.word	0x000071b0
        /*06e4*/ 	.word	0x00000002
        /*06e8*/ 	.word	0x00000028
        /*06ec*/ 	.short	0x010a
        /*06ee*/ 	.byte	0xff
	.zero		1


	//   ....[96]....
        /*06f0*/ 	.word	0x00007200
        /*06f4*/ 	.word	0x00000002
        /*06f8*/ 	.word	0x00000090
        /*06fc*/ 	.short	0x010a
        /*06fe*/ 	.byte	0xff
	.zero		1


	//   ....[97]....
        /*0700*/ 	.word	0x00007260
        /*0704*/ 	.word	0x00000000
        /*0708*/ 	.word	0x00000000
        /*070c*/ 	.short	0x010a
        /*070e*/ 	.byte	0xff
	.zero		1


	//   ....[98]....
        /*0710*/ 	.word	0x000072c0
        /*0714*/ 	.word	0x00000000
        /*0718*/ 	.word	0x00000000
        /*071c*/ 	.short	0x010a
        /*071e*/ 	.byte	0xff
	.zero		1


	//   ....[99]....
        /*0720*/ 	.word	0x00007320
        /*0724*/ 	.word	0x00000000
        /*0728*/ 	.word	0x00000000
        /*072c*/ 	.short	0x010a
        /*072e*/ 	.byte	0xff
	.zero		1


	//   ....[100]....
        /*0730*/ 	.word	0x00007380
        /*0734*/ 	.word	0x00000000
        /*0738*/ 	.word	0x00000000
        /*073c*/ 	.short	0x010a
        /*073e*/ 	.byte	0xff
	.zero		1


	//   ....[101]....
        /*0740*/ 	.word	0x000073d0
        /*0744*/ 	.word	0x00000000
        /*0748*/ 	.word	0x000000f0
        /*074c*/ 	.short	0x010a
        /*074e*/ 	.byte	0xff
	.zero		1


	//   ....[102]....
        /*0750*/ 	.word	0x00007430
        /*0754*/ 	.word	0x00000000
        /*0758*/ 	.word	0x000000a0
        /*075c*/ 	.short	0x010a
        /*075e*/ 	.byte	0xff
	.zero		1


	//   ....[103]....
        /*0760*/ 	.word	0x00007480
        /*0764*/ 	.word	0x00000000
        /*0768*/ 	.word	0x00000090
        /*076c*/ 	.short	0x010a
        /*076e*/ 	.byte	0xff
	.zero		1


	//   ....[104]....
        /*0770*/ 	.word	0x000074e0
        /*0774*/ 	.word	0x00000000
        /*0778*/ 	.word	0x000000a0
        /*077c*/ 	.short	0x010a
        /*077e*/ 	.byte	0xff
	.zero		1


	//   ....[105]....
        /*0780*/ 	.word	0x00007530
        /*0784*/ 	.word	0x00000000
        /*0788*/ 	.word	0x00000090
        /*078c*/ 	.short	0x010a
        /*078e*/ 	.byte	0xff
	.zero		1


	//   ....[106]....
        /*0790*/ 	.word	0x00007590
        /*0794*/ 	.word	0x00000003
        /*0798*/ 	.word	0x000000d0
        /*079c*/ 	.short	0x010a
        /*079e*/ 	.byte	0xff
	.zero		1


	//   ....[107]....
        /*07a0*/ 	.word	0x000075f0
        /*07a4*/ 	.word	0x00000000
        /*07a8*/ 	.word	0x00000000
        /*07ac*/ 	.short	0x010a
        /*07ae*/ 	.byte	0xff
	.zero		1


	//   ....[108]....
        /*07b0*/ 	.word	0x00007650
        /*07b4*/ 	.word	0x00000000
        /*07b8*/ 	.word	0x00000000
        /*07bc*/ 	.short	0x010a
        /*07be*/ 	.byte	0xff
	.zero		1


	//   ....[109]....
        /*07c0*/ 	.word	0x000076b0
        /*07c4*/ 	.word	0x00000000
        /*07c8*/ 	.word	0x00000000
        /*07cc*/ 	.short	0x010a
        /*07ce*/ 	.byte	0xff
	.zero		1


	//   ....[110]....
        /*07d0*/ 	.word	0x00007710
        /*07d4*/ 	.word	0x00000000
        /*07d8*/ 	.word	0x00000000
        /*07dc*/ 	.short	0x010a
        /*07de*/ 	.byte	0xff
	.zero		1


	//   ....[111]....
        /*07e0*/ 	.word	0x00007770
        /*07e4*/ 	.word	0x00000000
        /*07e8*/ 	.word	0x00000000
        /*07ec*/ 	.short	0x010a
        /*07ee*/ 	.byte	0xff
	.zero		1


	//   ....[112]....
        /*07f0*/ 	.word	0x000077c0
        /*07f4*/ 	.word	0x00000000
        /*07f8*/ 	.word	0x00000090
        /*07fc*/ 	.short	0x010a
        /*07fe*/ 	.byte	0xff
	.zero		1


	//   ....[113]....
        /*0800*/ 	.word	0x00007820
        /*0804*/ 	.word	0x00000000
        /*0808*/ 	.word	0x00000088
        /*080c*/ 	.short	0x010a
        /*080e*/ 	.byte	0xff
	.zero		1


	//   ....[114]....
        /*0810*/ 	.word	0x00007880
        /*0814*/ 	.word	0x00000000
        /*0818*/ 	.word	0x00000068
        /*081c*/ 	.short	0x010a
        /*081e*/ 	.byte	0xff
	.zero		1


	//   ....[115]....
        /*0820*/ 	.word	0x000078e0
        /*0824*/ 	.word	0x00000003
        /*0828*/ 	.word	0x00000068
        /*082c*/ 	.short	0x010a
        /*082e*/ 	.byte	0xff
	.zero		1


	//   ....[116]....
        /*0830*/ 	.word	0x00007940
        /*0834*/ 	.word	0x00000000
        /*0838*/ 	.word	0x00000000
        /*083c*/ 	.short	0x010a
        /*083e*/ 	.byte	0xff
	.zero		1


	//   ....[117]....
        /*0840*/ 	.word	0x000079a0
        /*0844*/ 	.word	0x00000000
        /*0848*/ 	.word	0x00000000
        /*084c*/ 	.short	0x010a
        /*084e*/ 	.byte	0xff
	.zero		1


	//   ....[118]....
        /*0850*/ 	.word	0x000079f0
        /*0854*/ 	.word	0x00000000
        /*0858*/ 	.word	0x00000090
        /*085c*/ 	.short	0x010a
        /*085e*/ 	.byte	0xff
	.zero		1


	//   ....[119]....
        /*0860*/ 	.word	0x00007a40
        /*0864*/ 	.word	0x00000000
        /*0868*/ 	.word	0x00000050
        /*086c*/ 	.short	0x010a
        /*086e*/ 	.byte	0xff
	.zero		1


	//   ....[120]....
        /*0870*/ 	.word	0x00007a90
        /*0874*/ 	.word	0x00000054
        /*0878*/ 	.word	0x000000b0
        /*087c*/ 	.short	0x010a
        /*087e*/ 	.byte	0xff
	.zero		1


	//   ....[121]....
        /*0880*/ 	.word	0x00007ae0
        /*0884*/ 	.word	0x00000002
        /*0888*/ 	.word	0x00000050
        /*088c*/ 	.short	0x010a
        /*088e*/ 	.byte	0xff
	.zero		1


	//----- nvinfo : EIATTR_NUM_MBARRIERS
	.align		4
.L_47:
        /*0890*/ 	.byte	0x03, 0x38
        /*0892*/ 	.short	0x0022


	//----- nvinfo : EIATTR_EXIT_INSTR_OFFSETS
	.align		4
        /*0894*/ 	.byte	0x04, 0x1c
        /*0896*/ 	.short	(.L_49 - .L_48)


	//   ....[0]....
.L_48:
        /*0898*/ 	.word	0x00002580


	//   ....[1]....
        /*089c*/ 	.word	0x00002a70


	//   ....[2]....
        /*08a0*/ 	.word	0x00002ad0


	//   ....[3]....
        /*08a4*/ 	.word	0x00003a30


	//   ....[4]....
        /*08a8*/ 	.word	0x00004900


	//   ....[5]....
        /*08ac*/ 	.word	0x00004940


	//   ....[6]....
        /*08b0*/ 	.word	0x00006fc0


	//   ....[7]....
        /*08b4*/ 	.word	0x00007040


	//   ....[8]....
        /*08b8*/ 	.word	0x00007070


	//   ....[9]....
        /*08bc*/ 	.word	0x000070e0


	//----- nvinfo : EIATTR_MAX_THREADS
	.align		4
.L_49:
        /*08c0*/ 	.byte	0x04, 0x05
        /*08c2*/ 	.short	(.L_51 - .L_50)
.L_50:
        /*08c4*/ 	.word	0x00000100
        /*08c8*/ 	.word	0x00000001
        /*08cc*/ 	.word	0x00000001


	//----- nvinfo : EIATTR_CRS_STACK_SIZE
	.align		4
.L_51:
        /*08d0*/ 	.byte	0x04, 0x1e
        /*08d2*/ 	.short	(.L_53 - .L_52)
.L_52:
        /*08d4*/ 	.word	0x00000000


	//----- nvinfo : EIATTR_CBANK_PARAM_SIZE
	.align		4
.L_53:
        /*08d8*/ 	.byte	0x03, 0x19
        /*08da*/ 	.short	0x0800


	//----- nvinfo : EIATTR_PARAM_CBANK
	.align		4
        /*08dc*/ 	.byte	0x04, 0x0a
        /*08de*/ 	.short	(.L_55 - .L_54)
	.align		4
.L_54:
        /*08e0*/ 	.word	index@(.nv.constant0._ZN7cutlass13device_kernelINS_4gemm6kernel13GemmUniversalIN4cute5tupleIJiiiiEEENS1_10collective13CollectiveMmaINS1_35MainloopSm100TmaUmmaWarpSpecializedILi5ELi2ELi4ENS5_IJNS4_1CILi1EEESB_SB_EEEEENS5_IJNSA_ILi64EEESE_NSA_ILi32EEEEEENS_10tfloat32_tENS5_IJlSB_lEEESH_SI_NS4_8TiledMMAINS4_8MMA_AtomIJNS4_17SM100_MMA_TF32_SSISH_SH_fLi64ELi64ELNS4_4UMMA5MajorE0ELSN_0ELNSM_7ScaleInE0ELSO_0EEEEEENS4_6LayoutISC_NS5_IJNSA_ILi0EEESS_SS_EEEEENS5_IJNS4_10UnderscoreESV_SV_EEEEENS4_13SM90_TMA_LOADENS4_14ComposedLayoutINS4_7SwizzleILi3ELi4ELi3EEENS4_18smem_ptr_flag_bitsILi32EEENSR_INS5_IJNSA_ILi8EEESF_EEENS5_IJSF_SB_EEEEEEEvNS4_8identityESY_S18_vS19_EENS_8epilogue10collective18CollectiveEpilogueINS1B_23Sm100TmaWarpSpecializedILi3ELi2ELi16ELb1ELb0EEEJSG_NS5_IJNSR_ISE_SB_EENSR_ISF_SB_EEEEESH_SI_SH_SI_NS1B_6fusion15FusionCallbacksIS1F_NS1J_17LinearCombinationISH_fSH_fLNS_15FloatRoundStyleE2EEESG_S1I_JEEENS4_5SM1004TMEM4LOAD26SM100_TMEM_LOAD_16dp128b8xESY_S18_NS4_17SM75_U32x4_LDSM_NENS4_14SM90_TMA_STOREES18_NS4_17SM90_U32x4_STSM_NENS4_39AutoVectorizingCopyWithAssumedAlignmentILi128EEEEEEvvEEEEvNT_6ParamsE)
        /*08e4*/ 	.short	0x0380
        /*08e6*/ 	.short	0x0800


	//----- nvinfo : EIATTR_SW_WAR
	.align		4
.L_55:
        /*08e8*/ 	.byte	0x04, 0x36
        /*08ea*/ 	.short	(.L_57 - .L_56)
.L_56:
        /*08ec*/ 	.word	0x00000008
.L_57:


//--------------------- .nv.callgraph             --------------------------
	.section	.nv.callgraph,"",@"SHT_CUDA_CALLGRAPH"
	.align	4
	.sectionentsize	8
	.align		4
        /*0000*/ 	.word	0x00000000
	.align		4
        /*0004*/ 	.word	0xffffffff
	.align		4
        /*0008*/ 	.word	index@(_ZN7cutlass13device_kernelINS_4gemm6kernel13GemmUniversalIN4cute5tupleIJiiiiEEENS1_10collective13CollectiveMmaINS1_35MainloopSm100TmaUmmaWarpSpecializedILi5ELi2ELi4ENS5_IJNS4_1CILi1EEESB_SB_EEEEENS5_IJNSA_ILi64EEESE_NSA_ILi32EEEEEENS_10tfloat32_tENS5_IJlSB_lEEESH_SI_NS4_8TiledMMAINS4_8MMA_AtomIJNS4_17SM100_MMA_TF32_SSISH_SH_fLi64ELi64ELNS4_4UMMA5MajorE0ELSN_0ELNSM_7ScaleInE0ELSO_0EEEEEENS4_6LayoutISC_NS5_IJNSA_ILi0EEESS_SS_EEEEENS5_IJNS4_10UnderscoreESV_SV_EEEEENS4_13SM90_TMA_LOADENS4_14ComposedLayoutINS4_7SwizzleILi3ELi4ELi3EEENS4_18smem_ptr_flag_bitsILi32EEENSR_INS5_IJNSA_ILi8EEESF_EEENS5_IJSF_SB_EEEEEEEvNS4_8identityESY_S18_vS19_EENS_8epilogue10collective18CollectiveEpilogueINS1B_23Sm100TmaWarpSpecializedILi3ELi2ELi16ELb1ELb0EEEJSG_NS5_IJNSR_ISE_SB_EENSR_ISF_SB_EEEEESH_SI_SH_SI_NS1B_6fusion15FusionCallbacksIS1F_NS1J_17LinearCombinationISH_fSH_fLNS_15FloatRoundStyleE2EEESG_S1I_JEEENS4_5SM1004TMEM4LOAD26SM100_TMEM_LOAD_16dp128b8xESY_S18_NS4_17SM75_U32x4_LDSM_NENS4_14SM90_TMA_STOREES18_NS4_17SM90_U32x4_STSM_NENS4_39AutoVectorizingCopyWithAssumedAlignmentILi128EEEEEEvvEEEEvNT_6ParamsE)
	.align		4
        /*000c*/ 	.word	index@(__assertfail)
	.align		4
        /*0010*/ 	.word	0x00000000
	.align		4
        /*0014*/ 	.word	0xfffffffe
	.align		4
        /*0018*/ 	.word	0x00000000
	.align		4
        /*001c*/ 	.word	0xfffffffd
	.align		4
        /*0020*/ 	.word	0x00000000
	.align		4
        /*0024*/ 	.word	0xfffffffc


//--------------------- .nv.constant4             --------------------------
	.section	.nv.constant4,"a",@progbits
	.align	8
	.align		8
.nv.constant4:
        /*0000*/ 	.dword	__assertfail
	.align		8
        /*0008*/ 	.dword	__unnamed_1
	.align		8
        /*0010*/ 	.dword	__unnamed_2
	.align		8
        /*0018*/ 	.dword	_ZN39_INTERNAL_68341850_4_k_cu_07b0f1e2_95954cuda3std3__45__cpo5beginE
	.align		8
        /*0020*/ 	.dword	_ZN39_INTERNAL_68341850_4_k_cu_07b0f1e2_95954cuda3std3__45__cpo3endE
	.align		8
        /*0028*/ 	.dword	_ZN39_INTERNAL_68341850_4_k_cu_07b0f1e2_95954cuda3std3__45__cpo6cbeginE
	.align		8
        /*0030*/ 	.dword	_ZN39_INTERNAL_68341850_4_k_cu_07b0f1e2_95954cuda3std3__45__cpo4cendE
	.align		8
        /*0038*/ 	.dword	_ZN39_INTERNAL_68341850_4_k_cu_07b0f1e2_95954cuda3std3__441_GLOBAL__N__68341850_4_k_cu_07b0f1e2_95956ignoreE
	.align		8
        /*0040*/ 	.dword	_ZN39_INTERNAL_68341850_4_k_cu_07b0f1e2_95954cuda3std3__419piecewise_constructE
	.align		8
        /*0048*/ 	.dword	_ZN39_INTERNAL_68341850_4_k_cu_07b0f1e2_95954cuda3std3__48in_placeE
	.align		8
        /*0050*/ 	.dword	_ZN39_INTERNAL_68341850_4_k_cu_07b0f1e2_95954cuda3std6ranges3__45__cpo4swapE
	.align		8
        /*0058*/ 	.dword	_ZN39_INTERNAL_68341850_4_k_cu_07b0f1e2_95954cuda3std6ranges3__45__cpo9iter_moveE
	.align		8
        /*0060*/ 	.dword	_ZN39_INTERNAL_68341850_4_k_cu_07b0f1e2_95954cute7productE
	.align		8
        /*0068*/ 	.dword	_ZN39_INTERNAL_68341850_4_k_cu_07b0f1e2_95954cute1_E
	.align		8
        /*0070*/ 	.dword	$str$25
	.align		8
        /*0078*/ 	.dword	$str$26
	.align		8
        /*0080*/ 	.dword	$str$27
	.align		8
        /*0088*/ 	.dword	$str$28


//--------------------- .text._ZN7cutlass13device_kernelINS_4gemm6kernel13GemmUniversalIN4cute5tupleIJiiiiEEENS1_10collective13CollectiveMmaINS1_35MainloopSm100TmaUmmaWarpSpecializedILi5ELi2ELi4ENS5_IJNS4_1CILi1EEESB_SB_EEEEENS5_IJNSA_ILi64EEESE_NSA_ILi32EEEEEENS_10tfloat32_tENS5_IJlSB_lEEESH_SI_NS4_8TiledMMAINS4_8MMA_AtomIJNS4_17SM100_MMA_TF32_SSISH_SH_fLi64ELi64ELNS4_4UMMA5MajorE0ELSN_0ELNSM_7ScaleInE0ELSO_0EEEEEENS4_6LayoutISC_NS5_IJNSA_ILi0EEESS_SS_EEEEENS5_IJNS4_10UnderscoreESV_SV_EEEEENS4_13SM90_TMA_LOADENS4_14ComposedLayoutINS4_7SwizzleILi3ELi4ELi3EEENS4_18smem_ptr_flag_bitsILi32EEENSR_INS5_IJNSA_ILi8EEESF_EEENS5_IJSF_SB_EEEEEEEvNS4_8identityESY_S18_vS19_EENS_8epilogue10collective18CollectiveEpilogueINS1B_23Sm100TmaWarpSpecializedILi3ELi2ELi16ELb1ELb0EEEJSG_NS5_IJNSR_ISE_SB_EENSR_ISF_SB_EEEEESH_SI_SH_SI_NS1B_6fusion15FusionCallbacksIS1F_NS1J_17LinearCombinationISH_fSH_fLNS_15FloatRoundStyleE2EEESG_S1I_JEEENS4_5SM1004TMEM4LOAD26SM100_TMEM_LOAD_16dp128b8xESY_S18_NS4_17SM75_U32x4_LDSM_NENS4_14SM90_TMA_STOREES18_NS4_17SM90_U32x4_STSM_NENS4_39AutoVectorizingCopyWithAssumedAlignmentILi128EEEEEEvvEEEEvNT_6ParamsE --------------------------
	.section	.text._ZN7cutlass13device_kernelINS_4gemm6kernel13GemmUniversalIN4cute5tupleIJiiiiEEENS1_10collective13CollectiveMmaINS1_35MainloopSm100TmaUmmaWarpSpecializedILi5ELi2ELi4ENS5_IJNS4_1CILi1EEESB_SB_EEEEENS5_IJNSA_ILi64EEESE_NSA_ILi32EEEEEENS_10tfloat32_tENS5_IJlSB_lEEESH_SI_NS4_8TiledMMAINS4_8MMA_AtomIJNS4_17SM100_MMA_TF32_SSISH_SH_fLi64ELi64ELNS4_4UMMA5MajorE0ELSN_0ELNSM_7ScaleInE0ELSO_0EEEEEENS4_6LayoutISC_NS5_IJNSA_ILi0EEESS_SS_EEEEENS5_IJNS4_10UnderscoreESV_SV_EEEEENS4_13SM90_TMA_LOADENS4_14ComposedLayoutINS4_7SwizzleILi3ELi4ELi3EEENS4_18smem_ptr_flag_bitsILi32EEENSR_INS5_IJNSA_ILi8EEESF_EEENS5_IJSF_SB_EEEEEEEvNS4_8identityESY_S18_vS19_EENS_8epilogue10collective18CollectiveEpilogueINS1B_23Sm100TmaWarpSpecializedILi3ELi2ELi16ELb1ELb0EEEJSG_NS5_IJNSR_ISE_SB_EENSR_ISF_SB_EEEEESH_SI_SH_SI_NS1B_6fusion15FusionCallbacksIS1F_NS1J_17LinearCombinationISH_fSH_fLNS_15FloatRoundStyleE2EEESG_S1I_JEEENS4_5SM1004TMEM4LOAD26SM100_TMEM_LOAD_16dp128b8xESY_S18_NS4_17SM75_U32x4_LDSM_NENS4_14SM90_TMA_STOREES18_NS4_17SM90_U32x4_STSM_NENS4_39AutoVectorizingCopyWithAssumedAlignmentILi128EEEEEEvvEEEEvNT_6ParamsE,"ax",@progbits
	.align	128
.text._ZN7cutlass13device_kernelINS_4gemm6kernel13GemmUniversalIN4cute5tupleIJiiiiEEENS1_10collective13CollectiveMmaINS1_35MainloopSm100TmaUmmaWarpSpecializedILi5ELi2ELi4ENS5_IJNS4_1CILi1EEESB_SB_EEEEENS5_IJNSA_ILi64EEESE_NSA_ILi32EEEEEENS_10tfloat32_tENS5_IJlSB_lEEESH_SI_NS4_8TiledMMAINS4_8MMA_AtomIJNS4_17SM100_MMA_TF32_SSISH_SH_fLi64ELi64ELNS4_4UMMA5MajorE0ELSN_0ELNSM_7ScaleInE0ELSO_0EEEEEENS4_6LayoutISC_NS5_IJNSA_ILi0EEESS_SS_EEEEENS5_IJNS4_10UnderscoreESV_SV_EEEEENS4_13SM90_TMA_LOADENS4_14ComposedLayoutINS4_7SwizzleILi3ELi4ELi3EEENS4_18smem_ptr_flag_bitsILi32EEENSR_INS5_IJNSA_ILi8EEESF_EEENS5_IJSF_SB_EEEEEEEvNS4_8identityESY_S18_vS19_EENS_8epilogue10collective18CollectiveEpilogueINS1B_23Sm100TmaWarpSpecializedILi3ELi2ELi16ELb1ELb0EEEJSG_NS5_IJNSR_ISE_SB_EENSR_ISF_SB_EEEEESH_SI_SH_SI_NS1B_6fusion15FusionCallbacksIS1F_NS1J_17LinearCombinationISH_fSH_fLNS_15FloatRoundStyleE2EEESG_S1I_JEEENS4_5SM1004TMEM4LOAD26SM100_TMEM_LOAD_16dp128b8xESY_S18_NS4_17SM75_U32x4_LDSM_NENS4_14SM90_TMA_STOREES18_NS4_17SM90_U32x4_STSM_NENS4_39AutoVectorizingCopyWithAssumedAlignmentILi128EEEEEEvvEEEEvNT_6ParamsE:
        .type           _ZN7cutlass13device_kernelINS_4gemm6kernel13GemmUniversalIN4cute5tupleIJiiiiEEENS1_10collective13CollectiveMmaINS1_35MainloopSm100TmaUmmaWarpSpecializedILi5ELi2ELi4ENS5_IJNS4_1CILi1EEESB_SB_EEEEENS5_IJNSA_ILi64EEESE_NSA_ILi32EEEEEENS_10tfloat32_tENS5_IJlSB_lEEESH_SI_NS4_8TiledMMAINS4_8MMA_AtomIJNS4_17SM100_MMA_TF32_SSISH_SH_fLi64ELi64ELNS4_4UMMA5MajorE0ELSN_0ELNSM_7ScaleInE0ELSO_0EEEEEENS4_6LayoutISC_NS5_IJNSA_ILi0EEESS_SS_EEEEENS5_IJNS4_10UnderscoreESV_SV_EEEEENS4_13SM90_TMA_LOADENS4_14ComposedLayoutINS4_7SwizzleILi3ELi4ELi3EEENS4_18smem_ptr_flag_bitsILi32EEENSR_INS5_IJNSA_ILi8EEESF_EEENS5_IJSF_SB_EEEEEEEvNS4_8identityESY_S18_vS19_EENS_8epilogue10collective18CollectiveEpilogueINS1B_23Sm100TmaWarpSpecializedILi3ELi2ELi16ELb1ELb0EEEJSG_NS5_IJNSR_ISE_SB_EENSR_ISF_SB_EEEEESH_SI_SH_SI_NS1B_6fusion15FusionCallbacksIS1F_NS1J_17LinearCombinationISH_fSH_fLNS_15FloatRoundStyleE2EEESG_S1I_JEEENS4_5SM1004TMEM4LOAD26SM100_TMEM_LOAD_16dp128b8xESY_S18_NS4_17SM75_U32x4_LDSM_NENS4_14SM90_TMA_STOREES18_NS4_17SM90_U32x4_STSM_NENS4_39AutoVectorizingCopyWithAssumedAlignmentILi128EEEEEEvvEEEEvNT_6ParamsE,@function
        .size           _ZN7cutlass13device_kernelINS_4gemm6kernel13GemmUniversalIN4cute5tupleIJiiiiEEENS1_10collective13CollectiveMmaINS1_35MainloopSm100TmaUmmaWarpSpecializedILi5ELi2ELi4ENS5_IJNS4_1CILi1EEESB_SB_EEEEENS5_IJNSA_ILi64EEESE_NSA_ILi32EEEEEENS_10tfloat32_tENS5_IJlSB_lEEESH_SI_NS4_8TiledMMAINS4_8MMA_AtomIJNS4_17SM100_MMA_TF32_SSISH_SH_fLi64ELi64ELNS4_4UMMA5MajorE0ELSN_0ELNSM_7ScaleInE0ELSO_0EEEEEENS4_6LayoutISC_NS5_IJNSA_ILi0EEESS_SS_EEEEENS5_IJNS4_10UnderscoreESV_SV_EEEEENS4_13SM90_TMA_LOADENS4_14ComposedLayoutINS4_7SwizzleILi3ELi4ELi3EEENS4_18smem_ptr_flag_bitsILi32EEENSR_INS5_IJNSA_ILi8EEESF_EEENS5_IJSF_SB_EEEEEEEvNS4_8identityESY_S18_vS19_EENS_8epilogue10collective18CollectiveEpilogueINS1B_23Sm100TmaWarpSpecializedILi3ELi2ELi16ELb1ELb0EEEJSG_NS5_IJNSR_ISE_SB_EENSR_ISF_SB_EEEEESH_SI_SH_SI_NS1B_6fusion15FusionCallbacksIS1F_NS1J_17LinearCombinationISH_fSH_fLNS_15FloatRoundStyleE2EEESG_S1I_JEEENS4_5SM1004TMEM4LOAD26SM100_TMEM_LOAD_16dp128b8xESY_S18_NS4_17SM75_U32x4_LDSM_NENS4_14SM90_TMA_STOREES18_NS4_17SM90_U32x4_STSM_NENS4_39AutoVectorizingCopyWithAssumedAlignmentILi128EEEEEEvvEEEEvNT_6ParamsE,(.L_x_157 - _ZN7cutlass13device_kernelINS_4gemm6kernel13GemmUniversalIN4cute5tupleIJiiiiEEENS1_10collective13CollectiveMmaINS1_35MainloopSm100TmaUmmaWarpSpecializedILi5ELi2ELi4ENS5_IJNS4_1CILi1EEESB_SB_EEEEENS5_IJNSA_ILi64EEESE_NSA_ILi32EEEEEENS_10tfloat32_tENS5_IJlSB_lEEESH_SI_NS4_8TiledMMAINS4_8MMA_AtomIJNS4_17SM100_MMA_TF32_SSISH_SH_fLi64ELi64ELNS4_4UMMA5MajorE0ELSN_0ELNSM_7ScaleInE0ELSO_0EEEEEENS4_6LayoutISC_NS5_IJNSA_ILi0EEESS_SS_EEEEENS5_IJNS4_10UnderscoreESV_SV_EEEEENS4_13SM90_TMA_LOADENS4_14ComposedLayoutINS4_7SwizzleILi3ELi4ELi3EEENS4_18smem_ptr_flag_bitsILi32EEENSR_INS5_IJNSA_ILi8EEESF_EEENS5_IJSF_SB_EEEEEEEvNS4_8identityESY_S18_vS19_EENS_8epilogue10collective18CollectiveEpilogueINS1B_23Sm100TmaWarpSpecializedILi3ELi2ELi16ELb1ELb0EEEJSG_NS5_IJNSR_ISE_SB_EENSR_ISF_SB_EEEEESH_SI_SH_SI_NS1B_6fusion15FusionCallbacksIS1F_NS1J_17LinearCombinationISH_fSH_fLNS_15FloatRoundStyleE2EEESG_S1I_JEEENS4_5SM1004TMEM4LOAD26SM100_TMEM_LOAD_16dp128b8xESY_S18_NS4_17SM75_U32x4_LDSM_NENS4_14SM90_TMA_STOREES18_NS4_17SM90_U32x4_STSM_NENS4_39AutoVectorizingCopyWithAssumedAlignmentILi128EEEEEEvvEEEEvNT_6ParamsE)
        .other          _ZN7cutlass13device_kernelINS_4gemm6kernel13GemmUniversalIN4cute5tupleIJiiiiEEENS1_10collective13CollectiveMmaINS1_35MainloopSm100TmaUmmaWarpSpecializedILi5ELi2ELi4ENS5_IJNS4_1CILi1EEESB_SB_EEEEENS5_IJNSA_ILi64EEESE_NSA_ILi32EEEEEENS_10tfloat32_tENS5_IJlSB_lEEESH_SI_NS4_8TiledMMAINS4_8MMA_AtomIJNS4_17SM100_MMA_TF32_SSISH_SH_fLi64ELi64ELNS4_4UMMA5MajorE0ELSN_0ELNSM_7ScaleInE0ELSO_0EEEEEENS4_6LayoutISC_NS5_IJNSA_ILi0EEESS_SS_EEEEENS5_IJNS4_10UnderscoreESV_SV_EEEEENS4_13SM90_TMA_LOADENS4_14ComposedLayoutINS4_7SwizzleILi3ELi4ELi3EEENS4_18smem_ptr_flag_bitsILi32EEENSR_INS5_IJNSA_ILi8EEESF_EEENS5_IJSF_SB_EEEEEEEvNS4_8identityESY_S18_vS19_EENS_8epilogue10collective18CollectiveEpilogueINS1B_23Sm100TmaWarpSpecializedILi3ELi2ELi16ELb1ELb0EEEJSG_NS5_IJNSR_ISE_SB_EENSR_ISF_SB_EEEEESH_SI_SH_SI_NS1B_6fusion15FusionCallbacksIS1F_NS1J_17LinearCombinationISH_fSH_fLNS_15FloatRoundStyleE2EEESG_S1I_JEEENS4_5SM1004TMEM4LOAD26SM100_TMEM_LOAD_16dp128b8xESY_S18_NS4_17SM75_U32x4_LDSM_NENS4_14SM90_TMA_STOREES18_NS4_17SM90_U32x4_STSM_NENS4_39AutoVectorizingCopyWithAssumedAlignmentILi128EEEEEEvvEEEEvNT_6ParamsE,@"STO_CUDA_ENTRY STV_DEFAULT"
_ZN7cutlass13device_kernelINS_4gemm6kernel13GemmUniversalIN4cute5tupleIJiiiiEEENS1_10collective13CollectiveMmaINS1_35MainloopSm100TmaUmmaWarpSpecializedILi5ELi2ELi4ENS5_IJNS4_1CILi1EEESB_SB_EEEEENS5_IJNSA_ILi64EEESE_NSA_ILi32EEEEEENS_10tfloat32_tENS5_IJlSB_lEEESH_SI_NS4_8TiledMMAINS4_8MMA_AtomIJNS4_17SM100_MMA_TF32_SSISH_SH_fLi64ELi64ELNS4_4UMMA5MajorE0ELSN_0ELNSM_7ScaleInE0ELSO_0EEEEEENS4_6LayoutISC_NS5_IJNSA_ILi0EEESS_SS_EEEEENS5_IJNS4_10UnderscoreESV_SV_EEEEENS4_13SM90_TMA_LOADENS4_14ComposedLayoutINS4_7SwizzleILi3ELi4ELi3EEENS4_18smem_ptr_flag_bitsILi32EEENSR_INS5_IJNSA_ILi8EEESF_EEENS5_IJSF_SB_EEEEEEEvNS4_8identityESY_S18_vS19_EENS_8epilogue10collective18CollectiveEpilogueINS1B_23Sm100TmaWarpSpecializedILi3ELi2ELi16ELb1ELb0EEEJSG_NS5_IJNSR_ISE_SB_EENSR_ISF_SB_EEEEESH_SI_SH_SI_NS1B_6fusion15FusionCallbacksIS1F_NS1J_17LinearCombinationISH_fSH_fLNS_15FloatRoundStyleE2EEESG_S1I_JEEENS4_5SM1004TMEM4LOAD26SM100_TMEM_LOAD_16dp128b8xESY_S18_NS4_17SM75_U32x4_LDSM_NENS4_14SM90_TMA_STOREES18_NS4_17SM90_U32x4_STSM_NENS4_39AutoVectorizingCopyWithAssumedAlignmentILi128EEEEEEvvEEEEvNT_6ParamsE:
[----:B------:R-:W1:Y:S01]  /*0000*/  LDC R1, c[0x0][0x37c] ;  /* 0x0000df00ff017b82 */ /* 0x000e620000000800 */
[----:B------:R-:W2:Y:S01]  /*0010*/  S2R R79, SR_TID.X ;  /* 0x00000000004f7919 */ /* 0x000ea20000002100 */
[----:B------:R-:W3:Y:S01]  /*0020*/  LDCU.64 UR4, c[0x0][0x890] ;  /* 0x00011200ff0477ac */ /* 0x000ee20008000a00 */
[----:B------:R-:W-:Y:S02]  /*0030*/  PRMT R67, RZ, 0x7610, R67 ;  /* 0x00007610ff437816 */ /* 0x000fe40000000043 */
[----:B------:R-:W-:Y:S01]  /*0040*/  ELECT P5, URZ, PT ;  /* 0x0000000000ff782f */ /* 0x000fe200038a0000 */
[----:B------:R-:W4:Y:S01]  /*0050*/  LDCU.64 UR46, c[0x0][0x358] ;  /* 0x00006b00ff2e77ac */ /* 0x000f220008000a00 */
[----:B---3--:R-:W-:-:S04]  /*0060*/  UISETP.NE.U32.AND UP0, UPT, UR4, URZ, UPT ;  /* 0x000000ff0400728c */ /* 0x008fc8000bf05070 */
[----:B------:R-:W-:Y:S01]  /*0070*/  UISETP.NE.AND.EX UP0, UPT, UR5, URZ, UPT, UP0 ;  /* 0x000000ff0500728c */ /* 0x000fe2000bf05300 */
[----:B--2---:R-:W-:-:S05]  /*0080*/  SHF.R.U32.HI R73, RZ, 0x5, R79 ;  /* 0x00000005ff497819 */ /* 0x004fca000001164f */
[----:B------:R-:W2:Y:S02]  /*0090*/  SHFL.IDX PT, R0, R73, RZ, 0x1f ;  /* 0x00001fff49007589 */ /* 0x000ea400000e0000 */
[----:B--2---:R-:W-:Y:S01]  /*00a0*/  R2UR UR8, R0 ;  /* 0x00000000000872ca */ /* 0x004fe200000e0000 */
[----:B-1--4-:R-:W-:-:S14]  /*00b0*/  BRA.U UP0, `(.L_x_0) ;  /* 0x00000001002c7547 */ /* 0x012fdc000b800000 */
[----:B------:R-:W1:Y:S02]  /*00c0*/  LDCU.64 UR6, c[0x0][0x888] ;  /* 0x00011100ff0677ac */ /* 0x000e640008000a00 */
[----:B-1----:R-:W-:-:S04]  /*00d0*/  UISETP.NE.U32.AND UP0, UPT, UR6, URZ, UPT ;  /* 0x000000ff0600728c */ /* 0x002fc8000bf05070 */
[----:B------:R-:W-:-:S09]  /*00e0*/  UISETP.NE.AND.EX UP0, UPT, UR7, URZ, UPT, UP0 ;  /* 0x000000ff0700728c */ /* 0x000fd2000bf05300 */
[----:B------:R-:W-:Y:S05]  /*00f0*/  BRA.U !UP0, `(.L_x_1) ;  /* 0x0000000108107547 */ /* 0x000fea000b800000 */
[----:B------:R-:W1:Y:S02]  /*0100*/  LDC.64 R2, c[0x0][0x888] ;  /* 0x00022200ff027b82 */ /* 0x000e640000000a00 */
[----:B-1----:R1:W5:Y:S01]  /*0110*/  LDG.E R35, desc[UR46][R2.64] ;  /* 0x0000002e02237981 */ /* 0x002362000c1e1900 */
[----:B------:R-:W-:Y:S01]  /*0120*/  HFMA2 R67, -RZ, RZ, 0, 5.9604644775390625e-08 ;  /* 0x00000001ff437431 */ /* 0x000fe200000001ff */
[----:B------:R-:W-:Y:S05]  /*0130*/  BRA `(.L_x_0) ;  /* 0x00000000000c7947 */ /* 0x000fea0003800000 */
.L_x_1:
[----:B------:R-:W1:Y:S01]  /*0140*/  LDCU UR6, c[0x0][0x880] ;  /* 0x00011000ff0677ac */ /* 0x000e620008000800 */
[----:B------:R-:W-:Y:S01]  /*0150*/  HFMA2 R67, -RZ, RZ, 0, 5.9604644775390625e-08 ;  /* 0x00000001ff437431 */ /* 0x000fe200000001ff */
[----:B-1----:R-:W-:-:S07]  /*0160*/  MOV R35, UR6 ;  /* 0x0000000600237c02 */ /* 0x002fce0008000f00 */
.L_x_0:
[----:B------:R-:W2:Y:S02]  /*0170*/  LDCU.64 UR6, c[0x0][0x8b0] ;  /* 0x00011600ff0677ac */ /* 0x000ea40008000a00 */
[----:B--2---:R-:W-:-:S04]  /*0180*/  UISETP.NE.U32.AND UP0, UPT, UR6, URZ, UPT ;  /* 0x000000ff0600728c */ /* 0x004fc8000bf05070 */
[----:B------:R-:W-:-:S09]  /*0190*/  UISETP.NE.AND.EX UP0, UPT, UR7, URZ, UPT, UP0 ;  /* 0x000000ff0700728c */ /* 0x000fd2000bf05300 */
[----:B------:R-:W-:Y:S05]  /*01a0*/  BRA.U UP0, `(.L_x_2) ;  /* 0x0000000100247547 */ /* 0x000fea000b800000 */
[----:B------:R-:W2:Y:S02]  /*01b0*/  LDCU.64 UR6, c[0x0][0x8a8] ;  /* 0x00011500ff0677ac */ /* 0x000ea40008000a00 */
[----:B--2---:R-:W-:-:S04]  /*01c0*/  UISETP.NE.U32.AND UP0, UPT, UR6, URZ, UPT ;  /* 0x000000ff0600728c */ /* 0x004fc8000bf05070 */
[----:B------:R-:W-:-:S09]  /*01d0*/  UISETP.NE.AND.EX UP0, UPT, UR7, URZ, UPT, UP0 ;  /* 0x000000ff0700728c */ /* 0x000fd2000bf05300 */
[----:B------:R-:W-:Y:S05]  /*01e0*/  BRA.U !UP0, `(.L_x_3) ;  /* 0x00000001080c7547 */ /* 0x000fea000b800000 */
[----:B-1----:R-:W1:Y:S02]  /*01f0*/  LDC.64 R2, c[0x0][0x8a8] ;  /* 0x00022a00ff027b82 */ /* 0x002e640000000a00 */
[----:B-1----:R2:W5:Y:S01]  /*0200*/  LDG.E R33, desc[UR46][R2.64] ;  /* 0x0000002e02217981 */ /* 0x002562000c1e1900 */
[----:B------:R-:W-:Y:S05]  /*0210*/  BRA `(.L_x_2) ;  /* 0x0000000000087947 */ /* 0x000fea0003800000 */
.L_x_3:
[----:B------:R-:W2:Y:S02]  /*0220*/  LDCU UR6, c[0x0][0x8a0] ;  /* 0x00011400ff0677ac */ /* 0x000ea40008000800 */
[----:B--2---:R-:W-:Y:S02]  /*0230*/  MOV R33, UR6 ;  /* 0x0000000600217c02 */ /* 0x004fe40008000f00 */
.L_x_2:
[----:B------:R-:W-:Y:S01]  /*0240*/  IMAD.U32 R0, RZ, RZ, UR8 ;  /* 0x00000008ff007e24 */ /* 0x000fe2000f8e00ff */
[----:B------:R-:W-:Y:S04]  /*0250*/  BSSY.RECONVERGENT B0, `(.L_x_4) ;  /* 0x000000c000007945 */ /* 0x000fe80003800200 */
[C---:B------:R-:W-:Y:S02]  /*0260*/  ISETP.NE.OR P1, PT, R0.reuse, 0x1, !P5 ;  /* 0x000000010000780c */ /* 0x040fe40006f25670 */
[----:B------:R-:W-:-:S11]  /*0270*/  ISETP.NE.OR P0, PT, R0, 0x3, !P5 ;  /* 0x000000030000780c */ /* 0x000fd60006f05670 */
[----:B------:R-:W-:Y:S05]  /*0280*/  @P1 BRA `(.L_x_5) ;  /* 0x0000000000201947 */ /* 0x000fea0003800000 */
[----:B------:R-:W3:Y:S02]  /*0290*/  LDCU.64 UR6, c[0x0][0x348] ;  /* 0x00006900ff0677ac */ /* 0x000ee40008000a00 */
[----:B---3--:R-:W-:Y:S02]  /*02a0*/  UIADD3 UR10, UP1, UPT, UR6, 0x80, URZ ;  /* 0x00000080060a7890 */ /* 0x008fe4000ff3e0ff */
[----:B------:R-:W-:Y:S02]  /*02b0*/  UIADD3 UR6, UP0, UPT, UR6, 0x180, URZ ;  /* 0x0000018006067890 */ /* 0x000fe4000ff1e0ff */
[----:B------:R-:W-:Y:S02]  /*02c0*/  UIADD3.X UR11, UPT, UPT, URZ, UR7, URZ, UP1, !UPT ;  /* 0x00000007ff0b7290 */ /* 0x000fe40008ffe4ff */
[----:B------:R-:W-:-:S07]  /*02d0*/  UIADD3.X UR7, UPT, UPT, URZ, UR7, URZ, UP0, !UPT ;  /* 0x00000007ff077290 */ /* 0x000fce00087fe4ff */
[----:B------:R3:W-:Y:S02]  /*02e0*/  UTMACCTL.PF [UR10] ;  /* 0x000000000a0079b9 */ /* 0x0007e40008040000 */
[----:B------:R3:W-:Y:S02]  /*02f0*/  UTMACCTL.PF [UR6] ;  /* 0x00000000060079b9 */ /* 0x0007e40008040000 */
[----:B---3--:R-:W-:Y:S01]  /*0300*/  NOP ;  /* 0x0000000000007918 */ /* 0x008fe20000000000 */
.L_x_5:
[----:B------:R-:W-:Y:S05]  /*0310*/  BSYNC.RECONVERGENT B0 ;  /* 0x0000000000007941 */ /* 0x000fea0003800200 */
.L_x_4:
[----:B------:R-:W-:Y:S04]  /*0320*/  BSSY.RECONVERGENT B0, `(.L_x_6) ;  /* 0x000000a000007945 */ /* 0x000fe80003800200 */
        /* <DEDUP_REMOVED lines=9> */
.L_x_7:
[----:B------:R-:W-:Y:S05]  /*03c0*/  BSYNC.RECONVERGENT B0 ;  /* 0x0000000000007941 */ /* 0x000fea0003800200 */
.L_x_6:
[----:B------:R-:W3:Y:S01]  /*03d0*/  LDCU.64 UR6, c[0x0][0x888] ;  /* 0x00011100ff0677ac */ /* 0x000ee20008000a00 */
[----:B------:R-:W-:Y:S02]  /*03e0*/  UISETP.EQ.U32.AND UP1, UPT, UR4, URZ, UPT ;  /* 0x000000ff0400728c */ /* 0x000fe4000bf22070 */
[----:B------:R-:W-:Y:S02]  /*03f0*/  UPLOP3.LUT UP2, UPT, UPT, UPT, UPT, 0x80, 0x8 ;  /* 0x000000000008789c */ /* 0x000fe40003f4f070 */
[----:B---3--:R-:W-:-:S04]  /*0400*/  UISETP.NE.U32.AND UP0, UPT, UR6, URZ, UPT ;  /* 0x000000ff0600728c */ /* 0x008fc8000bf05070 */
[----:B------:R-:W-:-:S04]  /*0410*/  UISETP.NE.AND.EX UP0, UPT, UR7, URZ, UPT, UP0 ;  /* 0x000000ff0700728c */ /* 0x000fc8000bf05300 */
[----:B------:R-:W-:-:S04]  /*0420*/  UISETP.EQ.OR.EX UP3, UPT, UR5, URZ, !UP0, UP1 ;  /* 0x000000ff0500728c */ /* 0x000fc8000c762710 */
[----:B------:R-:W-:-:S05]  /*0430*/  UP2UR UR53, UPR, URZ, 0x8 ;  /* 0x00000008ff357883 */ /* 0x000fca0008000000 */
[----:B------:R-:W-:Y:S07]  /*0440*/  BRA.U !UP3, `(.L_x_8) ;  /* 0x000000010b207547 */ /* 0x000fee000b800000 */
[----:B------:R-:W-:Y:S01]  /*0450*/  UISETP.NE.U32.AND UP2, UPT, UR4, URZ, UPT ;  /* 0x000000ff0400728c */ /* 0x000fe2000bf45070 */
[----:B-----5:R-:W-:Y:S01]  /*0460*/  FSETP.NEU.AND P0, PT, R35, RZ, PT ;  /* 0x000000ff2300720b */ /* 0x020fe20003f0d000 */
[----:B------:R-:W-:Y:S02]  /*0470*/  USEL UR4, URZ, 0xffffffff, UP0 ;  /* 0xffffffffff047887 */ /* 0x000fe40008000000 */
[----:B------:R-:W-:-:S10]  /*0480*/  UISETP.NE.AND.EX UP2, UPT, UR5, URZ, UPT, UP2 ;  /* 0x000000ff0500728c */ /* 0x000fd4000bf45320 */
[----:B------:R-:W-:Y:S01]  /*0490*/  VOTEU.ANY UP1, P0 ;  /* 0x0000000000ff7886 */ /* 0x000fe20000020100 */
[----:B------:R-:W-:-:S04]  /*04a0*/  @!UP2 USEL UR4, URZ, 0xffffffff, UP1 ;  /* 0xffffffffff04a887 */ /* 0x000fc80008800000 */
[----:B------:R-:W-:-:S04]  /*04b0*/  ULOP3.LUT UR4, UR4, 0x1, URZ, 0xc0, !UPT ;  /* 0x0000000104047892 */ /* 0x000fc8000f8ec0ff */
[----:B------:R-:W-:-:S11]  /*04c0*/  UISETP.NE.U32.AND UP2, UPT, UR4, 0x1, UPT ;  /* 0x000000010400788c */ /* 0x000fd6000bf45070 */
.L_x_8:
[----:B-12---:R-:W1:Y:S01]  /*04d0*/  SHFL.IDX PT, R2, R73, RZ, 0x1f ;  /* 0x00001fff49027589 */ /* 0x006e6200000e0000 */
[----:B------:R-:W-:-:S04]  /*04e0*/  UISETP.NE.AND UP1, UPT, UR8, 0x2, UPT ;  /* 0x000000020800788c */ /* 0x000fc8000bf25270 */
[----:B------:R-:W-:Y:S01]  /*04f0*/  USEL UR6, URZ, 0x1, UP1 ;  /* 0x00000001ff067887 */ /* 0x000fe20008800000 */
[----:B-1----:R-:W-:-:S13]  /*0500*/  ISETP.NE.AND P0, PT, R2, RZ, PT ;  /* 0x000000ff0200720c */ /* 0x002fda0003f05270 */
[----:B------:R-:W-:Y:S05]  /*0510*/  @P0 BRA `(.L_x_9) ;  /* 0x0000000000500947 */ /* 0x000fea0003800000 */
[----:B------:R-:W1:Y:S01]  /*0520*/  S2UR UR5, SR_CgaCtaId ;  /* 0x00000000000579c3 */ /* 0x000e620000008800 */
[----:B------:R-:W-:Y:S01]  /*0530*/  UMOV UR7, 0x400 ;  /* 0x0000040000077882 */ /* 0x000fe20000000000 */
[----:B------:R-:W-:Y:S01]  /*0540*/  UMOV UR4, 0x1 ;  /* 0x0000000100047882 */ /* 0x000fe20000000000 */
[----:B------:R-:W-:Y:S01]  /*0550*/  ELECT P0, URZ, PT ;  /* 0x0000000000ff782f */ /* 0x000fe20003800000 */
[----:B------:R-:W-:-:S04]  /*0560*/  UIADD3 UR10, UPT, UPT, -UR4, 0x100000, URZ ;  /* 0x00100000040a7890 */ /* 0x000fc8000fffe1ff */
[----:B------:R-:W-:Y:S02]  /*0570*/  USHF.L.U32 UR11, UR10, 0xb, URZ ;  /* 0x0000000b0a0b7899 */ /* 0x000fe400080006ff */
[----:B------:R-:W-:Y:S02]  /*0580*/  USHF.L.U32 UR10, UR10, 0x1, URZ ;  /* 0x000000010a0a7899 */ /* 0x000fe400080006ff */
[----:B-1----:R-:W-:Y:S01]  /*0590*/  ULEA UR5, UR5, UR7, 0x18 ;  /* 0x0000000705057291 */ /* 0x002fe2000f8ec0ff */
[----:B------:R-:W1:Y:S11]  /*05a0*/  FENCE.VIEW.ASYNC.S ;  /* 0x00000000000073c6 */ /* 0x000e760000000000 */
[----:B-1----:R1:W2:Y:S01]  /*05b0*/  SYNCS.EXCH.64 URZ, [UR5], UR10 ;  /* 0x0000000a05ff75b2 */ /* 0x0022a20008000100 */
[----:B------:R1:W3:Y:S01]  /*05c0*/  SYNCS.EXCH.64 URZ, [UR5+0x28], UR10 ;  /* 0x0000280a05ff75b2 */ /* 0x0002e20008000100 */
[----:B------:R1:W4:Y:S01]  /*05d0*/  SYNCS.EXCH.64 URZ, [UR5+0x8], UR10 ;  /* 0x0000080a05ff75b2 */ /* 0x0003220008000100 */
[----:B------:R1:W1:Y:S01]  /*05e0*/  SYNCS.EXCH.64 URZ, [UR5+0x30], UR10 ;  /* 0x0000300a05ff75b2 */ /* 0x0002620008000100 */
[----:B------:R1:W1:Y:S01]  /*05f0*/  SYNCS.EXCH.64 URZ, [UR5+0x10], UR10 ;  /* 0x0000100a05ff75b2 */ /* 0x0002620008000100 */
[----:B------:R1:W1:Y:S01]  /*0600*/  SYNCS.EXCH.64 URZ, [UR5+0x38], UR10 ;  /* 0x0000380a05ff75b2 */ /* 0x0002620008000100 */
[----:B------:R1:W1:Y:S01]  /*0610*/  SYNCS.EXCH.64 URZ, [UR5+0x18], UR10 ;  /* 0x0000180a05ff75b2 */ /* 0x0002620008000100 */
[----:B------:R1:W1:Y:S01]  /*0620*/  SYNCS.EXCH.64 URZ, [UR5+0x40], UR10 ;  /* 0x0000400a05ff75b2 */ /* 0x0002620008000100 */
[----:B------:R1:W1:Y:S01]  /*0630*/  SYNCS.EXCH.64 URZ, [UR5+0x20], UR10 ;  /* 0x0000200a05ff75b2 */ /* 0x0002620008000100 */
[----:B------:R1:W1:Y:S01]  /*0640*/  SYNCS.EXCH.64 URZ, [UR5+0x48], UR10 ;  /* 0x0000480a05ff75b2 */ /* 0x0002620008000100 */
[----:B------:R-:W-:Y:S01]  /*0650*/  NOP ;  /* 0x0000000000007918 */ /* 0x000fe20000000000 */
.L_x_9:
[----:B------:R-:W2:Y:S01]  /*0660*/  SHFL.IDX PT, R2, R73, RZ, 0x1f ;  /* 0x00001fff49027589 */ /* 0x000ea200000e0000 */
[----:B------:R-:W-:Y:S01]  /*0670*/  NOP ;  /* 0x0000000000007918 */ /* 0x000fe20000000000 */
[----:B--2---:R-:W-:-:S13]  /*0680*/  ISETP.NE.AND P0, PT, R2, 0x1, PT ;  /* 0x000000010200780c */ /* 0x004fda0003f05270 */
[----:B------:R-:W-:Y:S05]  /*0690*/  @P0 BRA `(.L_x_10) ;  /* 0x0000000000500947 */ /* 0x000fea0003800000 */
[----:B------:R-:W2:Y:S01]  /*06a0*/  S2UR UR7, SR_CgaCtaId ;  /* 0x00000000000779c3 */ /* 0x000ea20000008800 */
[----:B------:R-:W-:Y:S01]  /*06b0*/  UMOV UR9, 0x400 ;  /* 0x0000040000097882 */ /* 0x000fe20000000000 */
[----:B-1----:R-:W-:Y:S01]  /*06c0*/  UMOV UR5, 0x20 ;  /* 0x0000002000057882 */ /* 0x002fe20000000000 */
[----:B------:R-:W-:Y:S01]  /*06d0*/  UMOV UR4, 0x80 ;  /* 0x0000008000047882 */ /* 0x000fe20000000000 */
[----:B------:R-:W-:-:S04]  /*06e0*/  UIADD3 UR10, UPT, UPT, -UR5, 0x100000, URZ ;  /* 0x00100000050a7890 */ /* 0x000fc8000fffe1ff */
[----:B------:R-:W-:Y:S02]  /*06f0*/  USHF.L.U32 UR11, UR10, 0xb, URZ ;  /* 0x0000000b0a0b7899 */ /* 0x000fe400080006ff */
[----:B------:R-:W-:Y:S02]  /*0700*/  USHF.L.U32 UR10, UR10, 0x1, URZ ;  /* 0x000000010a0a7899 */ /* 0x000fe400080006ff */
[----:B------:R-:W-:-:S04]  /*0710*/  UIADD3 UR4, UPT, UPT, -UR4, 0x100000, URZ ;  /* 0x0010000004047890 */ /* 0x000fc8000fffe1ff */
[----:B------:R-:W-:Y:S02]  /*0720*/  USHF.L.U32 UR5, UR4, 0xb, URZ ;  /* 0x0000000b04057899 */ /* 0x000fe400080006ff */
[----:B------:R-:W-:Y:S01]  /*0730*/  USHF.L.U32 UR4, UR4, 0x1, URZ ;  /* 0x0000000104047899 */ /* 0x000fe200080006ff */
[----:B------:R-:W-:Y:S01]  /*0740*/  ELECT P0, URZ, PT ;  /* 0x0000000000ff782f */ /* 0x000fe20003800000 */
[----:B--2---:R-:W-:Y:S01]  /*0750*/  ULEA UR7, UR7, UR9, 0x18 ;  /* 0x0000000907077291 */ /* 0x004fe2000f8ec0ff */
[----:B------:R-:W1:Y:S11]  /*0760*/  FENCE.VIEW.ASYNC.S ;  /* 0x00000000000073c6 */ /* 0x000e760000000000 */
[----:B-1----:R2:W1:Y:S01]  /*0770*/  SYNCS.EXCH.64 URZ, [UR7+0x50], UR10 ;  /* 0x0000500a07ff75b2 */ /* 0x0024620008000100 */
[----:B------:R2:W1:Y:S01]  /*0780*/  SYNCS.EXCH.64 URZ, [UR7+0x68], UR4 ;  /* 0x0000680407ff75b2 */ /* 0x0004620008000100 */
[----:B------:R2:W1:Y:S01]  /*0790*/  SYNCS.EXCH.64 URZ, [UR7+0x58], UR10 ;  /* 0x0000580a07ff75b2 */ /* 0x0004620008000100 */
[----:B------:R2:W1:Y:S01]  /*07a0*/  SYNCS.EXCH.64 URZ, [UR7+0x70], UR4 ;  /* 0x0000700407ff75b2 */ /* 0x0004620008000100 */
[----:B------:R2:W1:Y:S01]  /*07b0*/  SYNCS.EXCH.64 URZ, [UR7+0x60], UR10 ;  /* 0x0000600a07ff75b2 */ /* 0x0004620008000100 */
[----:B------:R2:W1:Y:S02]  /*07c0*/  SYNCS.EXCH.64 URZ, [UR7+0x78], UR4 ;  /* 0x0000780407ff75b2 */ /* 0x0004640008000100 */
[----:B--2---:R-:W-:Y:S01]  /*07d0*/  NOP ;  /* 0x0000000000007918 */ /* 0x004fe20000000000 */
.L_x_10:
[----:B------:R-:W2:Y:S01]  /*07e0*/  SHFL.IDX PT, R2, R73, RZ, 0x1f ;  /* 0x00001fff49027589 */ /* 0x000ea200000e0000 */
[----:B------:R-:W-:Y:S01]  /*07f0*/  NOP ;  /* 0x0000000000007918 */ /* 0x000fe20000000000 */
[----:B--2---:R-:W-:-:S13]  /*0800*/  ISETP.NE.AND P0, PT, R2, 0x3, PT ;  /* 0x000000030200780c */ /* 0x004fda0003f05270 */
[----:B------:R-:W-:Y:S05]  /*0810*/  @P0 BRA `(.L_x_11) ;  /* 0x0000000000300947 */ /* 0x000fea0003800000 */
[----:B-1----:R-:W1:Y:S01]  /*0820*/  S2UR UR5, SR_CgaCtaId ;  /* 0x00000000000579c3 */ /* 0x002e620000008800 */
        /* <DEDUP_REMOVED lines=8> */
[----:B-1----:R2:W1:Y:S01]  /*08b0*/  SYNCS.EXCH.64 URZ, [UR5+0x80], UR10 ;  /* 0x0000800a05ff75b2 */ /* 0x0024620008000100 */
[----:B------:R2:W1:Y:S02]  /*08c0*/  SYNCS.EXCH.64 URZ, [UR5+0x88], UR10 ;  /* 0x0000880a05ff75b2 */ /* 0x0004640008000100 */
[----:B--2---:R-:W-:Y:S01]  /*08d0*/  NOP ;  /* 0x0000000000007918 */ /* 0x004fe20000000000 */
.L_x_11:
[----:B------:R-:W2:Y:S01]  /*08e0*/  SHFL.IDX PT, R2, R73, RZ, 0x1f ;  /* 0x00001fff49027589 */ /* 0x000ea200000e0000 */
[----:B------:R-:W-:Y:S01]  /*08f0*/  NOP ;  /* 0x0000000000007918 */ /* 0x000fe20000000000 */
[----:B--2---:R-:W-:-:S13]  /*0900*/  ISETP.NE.AND P0, PT, R2, 0x4, PT ;  /* 0x000000040200780c */ /* 0x004fda0003f05270 */
[----:B------:R-:W-:Y:S05]  /*0910*/  @P0 BRA `(.L_x_12) ;  /* 0x00000000004c0947 */ /* 0x000fea0003800000 */
[----:B-1----:R-:W1:Y:S01]  /*0920*/  S2UR UR5, SR_CgaCtaId ;  /* 0x00000000000579c3 */ /* 0x002e620000008800 */
[----:B------:R-:W-:Y:S01]  /*0930*/  UMOV UR9, 0x100 ;  /* 0x0000010000097882 */ /* 0x000fe20000000000 */
[----:B------:R-:W-:Y:S01]  /*0940*/  UMOV UR7, 0x400 ;  /* 0x0000040000077882 */ /* 0x000fe20000000000 */
[----:B------:R-:W-:Y:S01]  /*0950*/  USEL UR9, UR9, 0xe0, UP2 ;  /* 0x000000e009097887 */ /* 0x000fe20009000000 */
[----:B------:R-:W-:Y:S01]  /*0960*/  UMOV UR4, 0x1 ;  /* 0x0000000100047882 */ /* 0x000fe20000000000 */
[----:B------:R-:W-:Y:S01]  /*0970*/  ELECT P0, URZ, PT ;  /* 0x0000000000ff782f */ /* 0x000fe20003800000 */
[----:B------:R-:W-:-:S04]  /*0980*/  UIADD3 UR10, UPT, UPT, -UR4, 0x100000, URZ ;  /* 0x00100000040a7890 */ /* 0x000fc8000fffe1ff */
[----:B------:R-:W-:Y:S02]  /*0990*/  USHF.L.U32 UR11, UR10, 0xb, URZ ;  /* 0x0000000b0a0b7899 */ /* 0x000fe400080006ff */
[----:B------:R-:W-:Y:S02]  /*09a0*/  USHF.L.U32 UR10, UR10, 0x1, URZ ;  /* 0x000000010a0a7899 */ /* 0x000fe400080006ff */
[----:B------:R-:W-:-:S04]  /*09b0*/  UIADD3 UR12, UPT, UPT, -UR9, 0x100000, URZ ;  /* 0x00100000090c7890 */ /* 0x000fc8000fffe1ff */
[----:B------:R-:W-:Y:S02]  /*09c0*/  USHF.L.U32 UR13, UR12, 0xb, URZ ;  /* 0x0000000b0c0d7899 */ /* 0x000fe400080006ff */
[----:B------:R-:W-:Y:S02]  /*09d0*/  USHF.L.U32 UR12, UR12, 0x1, URZ ;  /* 0x000000010c0c7899 */ /* 0x000fe400080006ff */
[----:B-1----:R-:W-:Y:S01]  /*09e0*/  ULEA UR5, UR5, UR7, 0x18 ;  /* 0x0000000705057291 */ /* 0x002fe2000f8ec0ff */
[----:B------:R-:W1:Y:S11]  /*09f0*/  FENCE.VIEW.ASYNC.S ;  /* 0x00000000000073c6 */ /* 0x000e760000000000 */
[----:B-1----:R2:W1:Y:S01]  /*0a00*/  SYNCS.EXCH.64 URZ, [UR5+0x90], UR10 ;  /* 0x0000900a05ff75b2 */ /* 0x0024620008000100 */
[----:B------:R2:W1:Y:S01]  /*0a10*/  SYNCS.EXCH.64 URZ, [UR5+0xa0], UR12 ;  /* 0x0000a00c05ff75b2 */ /* 0x0004620008000100 */
[----:B------:R2:W1:Y:S01]  /*0a20*/  SYNCS.EXCH.64 URZ, [UR5+0x98], UR10 ;  /* 0x0000980a05ff75b2 */ /* 0x0004620008000100 */
[----:B------:R2:W1:Y:S02]  /*0a30*/  SYNCS.EXCH.64 URZ, [UR5+0xa8], UR12 ;  /* 0x0000a80c05ff75b2 */ /* 0x0004640008000100 */
[----:B--2---:R-:W-:Y:S01]  /*0a40*/  NOP ;  /* 0x0000000000007918 */ /* 0x004fe20000000000 */
.L_x_12:
        /* <DEDUP_REMOVED lines=22> */
[----:B------:R2:W1:Y:S01]  /*0bb0*/  SYNCS.EXCH.64 URZ, [UR7+0xe0], UR4 ;  /* 0x0000e00407ff75b2 */ /* 0x0004620008000100 */
[----:B------:R2:W1:Y:S01]  /*0bc0*/  SYNCS.EXCH.64 URZ, [UR7+0xc8], UR10 ;  /* 0x0000c80a07ff75b2 */ /* 0x0004620008000100 */
[----:B------:R2:W1:Y:S02]  /*0bd0*/  SYNCS.EXCH.64 URZ, [UR7+0xe8], UR4 ;  /* 0x0000e80407ff75b2 */ /* 0x0004640008000100 */
[----:B--2---:R-:W-:Y:S01]  /*0be0*/  NOP ;  /* 0x0000000000007918 */ /* 0x004fe20000000000 */
.L_x_13:
        /* <DEDUP_REMOVED lines=18> */
.L_x_14:
[----:B-1----:R-:W1:Y:S01]  /*0d10*/  S2UR UR5, SR_CTAID.X ;  /* 0x00000000000579c3 */ /* 0x002e620000002500 */
[----:B------:R-:W-:-:S05]  /*0d20*/  CS2R.32 R68, SR_CgaSize ;  /* 0x0000000000447805 */ /* 0x000fca0000008a00 */
[----:B------:R-:W-:-:S05]  /*0d30*/  IMAD R68, R68, -0xa0, RZ ;  /* 0xffffff6044447824 */ /* 0x000fca00078e02ff */
[----:B------:R-:W-:-:S14]  /*0d40*/  R2UR UR9, R68 ;  /* 0x00000000440972ca */ /* 0x000fdc00000e0000 */
[----:B------:R-:W2:Y:S01]  /*0d50*/  LDCU UR9, c[0x0][UR9+0x2b0] ;  /* 0x00005600090977ac */ /* 0x000ea20008000800 */
[----:B------:R-:W-:Y:S01]  /*0d60*/  NOP ;  /* 0x0000000000007918 */ /* 0x000fe20000000000 */
[----:B------:R-:W-:-:S05]  /*0d70*/  CS2R.32 R68, SR_CgaSize ;  /* 0x0000000000447805 */ /* 0x000fca0000008a00 */
[----:B------:R-:W-:-:S05]  /*0d80*/  IMAD R68, R68, -0xa0, RZ ;  /* 0xffffff6044447824 */ /* 0x000fca00078e02ff */
[----:B------:R-:W-:-:S14]  /*0d90*/  R2UR UR7, R68 ;  /* 0x00000000440772ca */ /* 0x000fdc00000e0000 */
[----:B------:R-:W3:Y:S01]  /*0da0*/  LDCU UR7, c[0x0][UR7+0x2b4] ;  /* 0x00005680070777ac */ /* 0x000ee20008000800 */
[----:B------:R-:W4:Y:S08]  /*0db0*/  S2UR UR4, SR_CTAID.Y ;  /* 0x00000000000479c3 */ /* 0x000f300000002600 */
[----:B------:R-:W3:Y:S01]  /*0dc0*/  LDC R9, c[0x0][0xb24] ;  /* 0x0002c900ff097b82 */ /* 0x000ee20000000800 */
[----:B-1----:R-:W-:-:S02]  /*0dd0*/  I2FP.F32.U32 R4, UR5 ;  /* 0x0000000500047c45 */ /* 0x002fc40008201000 */
[----:B------:R-:W-:-:S05]  /*0de0*/  CS2R.32 R5, SR_CgaSize ;  /* 0x0000000000057805 */ /* 0x000fca0000008a00 */
[----:B------:R-:W-:-:S06]  /*0df0*/  IMAD R5, R5, -0xa0, RZ ;  /* 0xffffff6005057824 */ /* 0x000fcc00078e02ff */
[----:B------:R-:W1:Y:S01]  /*0e00*/  LDC R5, c[0x0][R5+0x2a0] ;  /* 0x0000a80005057b82 */ /* 0x000e620000000800 */
[----:B------:R-:W-:Y:S01]  /*0e10*/  MOV R21, UR5 ;  /* 0x0000000500157c02 */ /* 0x000fe20008000f00 */
[----:B--2---:R-:W-:Y:S01]  /*0e20*/  FMUL R4, R4, UR9 ;  /* 0x0000000904047c20 */ /* 0x004fe20008400000 */
[----:B----4-:R-:W-:Y:S02]  /*0e30*/  I2FP.F32.U32 R2, UR4 ;  /* 0x0000000400027c45 */ /* 0x010fe40008201000 */
[----:B------:R-:W-:-:S05]  /*0e40*/  CS2R.32 R3, SR_CgaSize ;  /* 0x0000000000037805 */ /* 0x000fca0000008a00 */
[----:B------:R-:W-:-:S06]  /*0e50*/  IMAD R3, R3, -0xa0, RZ ;  /* 0xffffff6003037824 */ /* 0x000fcc00078e02ff */
[----:B------:R-:W2:Y:S01]  /*0e60*/  LDC R3, c[0x0][R3+0x2a4] ;  /* 0x0000a90003037b82 */ /* 0x000ea20000000800 */
[----:B------:R-:W4:Y:S01]  /*0e70*/  F2I.U32.TRUNC.NTZ R68, R4 ;  /* 0x0000000400447305 */ /* 0x000f22000020f000 */
[----:B------:R-:W-:Y:S01]  /*0e80*/  MOV R20, UR4 ;  /* 0x0000000400147c02 */ /* 0x000fe20008000f00 */
[----:B---3--:R-:W-:-:S05]  /*0e90*/  FMUL R2, R2, UR7 ;  /* 0x0000000702027c20 */ /* 0x008fca0008400000 */
[----:B------:R-:W-:Y:S01]  /*0ea0*/  BAR.SYNC.DEFER_BLOCKING 0x0 ;  /* 0x0000000000007b1d */ /* 0x000fe20000010000 */
[----:B------:R-:W-:-:S05]  /*0eb0*/  ISETP.GE.AND P0, PT, R9, 0x1, PT ;  /* 0x000000010900780c */ /* 0x000fca0003f06270 */
[----:B------:R-:W3:Y:S02]  /*0ec0*/  F2I.U32.TRUNC.NTZ R66, R2 ;  /* 0x0000000200427305 */ /* 0x000ee4000020f000 */
[----:B------:R-:W2:Y:S01]  /*0ed0*/  S2UR UR36, SR_CTAID.Z ;  /* 0x00000000002479c3 */ /* 0x000ea20000002700 */
[----:B----4-:R-:W-:-:S05]  /*0ee0*/  IADD3 R68, PT, PT, -R68, RZ, RZ ;  /* 0x000000ff44447210 */ /* 0x010fca0007ffe1ff */
[----:B-1----:R-:W-:Y:S01]  /*0ef0*/  IMAD R68, R5, R68, UR5 ;  /* 0x0000000505447e24 */ /* 0x002fe2000f8e0244 */
[----:B---3--:R-:W-:-:S05]  /*0f00*/  IADD3 R66, PT, PT, -R66, RZ, RZ ;  /* 0x000000ff42427210 */ /* 0x008fca0007ffe1ff */
[----:B--2---:R-:W-:Y:S01]  /*0f10*/  IMAD R66, R3, R66, UR4 ;  /* 0x0000000403427e24 */ /* 0x004fe2000f8e0242 */
[----:B------:R-:W-:Y:S06]  /*0f20*/  @!P0 BRA `(.L_x_15) ;  /* 0x0000000000b88947 */ /* 0x000fec0003800000 */
[----:B------:R-:W1:Y:S01]  /*0f30*/  LDC.64 R4, c[0x0][0xb18] ;  /* 0x0002c600ff047b82 */ /* 0x000e620000000a00 */
[----:B------:R-:W-:-:S07]  /*0f40*/  ISETP.NE.AND P0, PT, R9, 0x1, PT ;  /* 0x000000010900780c */ /* 0x000fce0003f05270 */
[----:B------:R-:W2:Y:S08]  /*0f50*/  LDC R10, c[0x0][0xb0c] ;  /* 0x0002c300ff0a7b82 */ /* 0x000eb00000000800 */
[----:B------:R-:W3:Y:S08]  /*0f60*/  LDC R11, c[0x0][0x370] ;  /* 0x0000dc00ff0b7b82 */ /* 0x000ef00000000800 */
[----:B------:R-:W4:Y:S01]  /*0f70*/  LDC R12, c[0x0][0x374] ;  /* 0x0000dd00ff0c7b82 */ /* 0x000f220000000800 */
[----:B-1----:R-:W-:-:S07]  /*0f80*/  ISETP.NE.AND P1, PT, R4, 0x1, PT ;  /* 0x000000010400780c */ /* 0x002fce0003f25270 */
[----:B------:R-:W3:Y:S01]  /*0f90*/  LDC.64 R6, c[0x0][0xb10] ;  /* 0x0002c400ff067b82 */ /* 0x000ee20000000a00 */
[----:B--2---:R-:W-:-:S07]  /*0fa0*/  ISETP.NE.AND P2, PT, R10, 0x1, PT ;  /* 0x000000010a00780c */ /* 0x004fce0003f45270 */
[----:B------:R-:W1:Y:S08]  /*0fb0*/  LDC R8, c[0x0][0xb20] ;  /* 0x0002c800ff087b82 */ /* 0x000e700000000800 */
[----:B------:R-:W2:Y:S01]  /*0fc0*/  LDC.64 R2, c[0x0][0xb28] ;  /* 0x0002ca00ff027b82 */ /* 0x000ea20000000a00 */
[----:B----4-:R-:W-:-:S04]  /*0fd0*/  IMAD.HI.U32 R13, R12, R5, RZ ;  /* 0x000000050c0d7227 */ /* 0x010fc800078e00ff */
[----:B------:R-:W-:-:S04]  /*0fe0*/  IMAD.HI.U32 R5, R20, R5, RZ ;  /* 0x0000000514057227 */ /* 0x000fc800078e00ff */
[----:B---3--:R-:W-:-:S04]  /*0ff0*/  IMAD.HI.U32 R14, R11, R6, RZ ;  /* 0x000000060b0e7227 */ /* 0x008fc800078e00ff */
[C---:B------:R-:W-:Y:S01]  /*1000*/  IMAD.HI.U32 R16, R21.reuse, R6, RZ ;  /* 0x0000000615107227 */ /* 0x040fe200078e00ff */
[-C--:B------:R-:W-:Y:S02]  /*1010*/  @P2 SHF.R.U32.HI R11, RZ, R7.reuse, R14 ;  /* 0x00000007ff0b2219 */ /* 0x080fe4000001160e */
[-C--:B-1----:R-:W-:Y:S02]  /*1020*/  @P1 SHF.R.U32.HI R12, RZ, R8.reuse, R13 ;  /* 0x00000008ff0c1219 */ /* 0x082fe4000001160d */
[----:B------:R-:W-:Y:S02]  /*1030*/  SHF.R.U32.HI R5, RZ, R8, R5 ;  /* 0x00000008ff057219 */ /* 0x000fe40000011605 */
[----:B------:R-:W-:Y:S02]  /*1040*/  SHF.R.U32.HI R16, RZ, R7, R16 ;  /* 0x00000007ff107219 */ /* 0x000fe40000011610 */
[----:B------:R-:W-:Y:S01]  /*1050*/  SEL R5, R20, R5, !P1 ;  /* 0x0000000514057207 */ /* 0x000fe20004800000 */
[----:B--2---:R-:W-:Y:S01]  /*1060*/  IMAD.HI.U32 R14, R12, R2, RZ ;  /* 0x000000020c0e7227 */ /* 0x004fe200078e00ff */
[----:B------:R-:W-:-:S02]  /*1070*/  SEL R7, R21, R16, !P2 ;  /* 0x0000001015077207 */ /* 0x000fc40005000000 */
[----:B------:R-:W-:Y:S01]  /*1080*/  IADD3 R13, PT, PT, -R5, RZ, RZ ;  /* 0x000000ff050d7210 */ /* 0x000fe20007ffe1ff */
[----:B------:R-:W-:Y:S01]  /*1090*/  IMAD.HI.U32 R6, R11, R2, RZ ;  /* 0x000000020b067227 */ /* 0x000fe200078e00ff */
[----:B------:R-:W-:-:S03]  /*10a0*/  @P0 SHF.R.U32.HI R12, RZ, R3, R14 ;  /* 0x00000003ff0c0219 */ /* 0x000fc6000001160e */
[----:B------:R-:W-:Y:S01]  /*10b0*/  IMAD R13, R4, R13, R20 ;  /* 0x0000000d040d7224 */ /* 0x000fe200078e0214 */
[----:B------:R-:W-:Y:S01]  /*10c0*/  @P0 SHF.R.U32.HI R11, RZ, R3, R6 ;  /* 0x00000003ff0b0219 */ /* 0x000fe20000011606 */
[----:B------:R-:W-:-:S04]  /*10d0*/  IMAD R12, R12, R9, RZ ;  /* 0x000000090c0c7224 */ /* 0x000fc800078e02ff */
[----:B------:R-:W-:Y:S01]  /*10e0*/  IMAD R6, R11, R9, RZ ;  /* 0x000000090b067224 */ /* 0x000fe200078e02ff */
[----:B------:R-:W-:-:S04]  /*10f0*/  ISETP.GE.AND P1, PT, R5, R12, PT ;  /* 0x0000000c0500720c */ /* 0x000fc80003f26270 */
[----:B------:R-:W-:Y:S01]  /*1100*/  ISETP.GE.OR P1, PT, R7, R6, P1 ;  /* 0x000000060700720c */ /* 0x000fe20000f26670 */
[----:B------:R-:W-:-:S05]  /*1110*/  IMAD.HI.U32 R6, R5, R2, RZ ;  /* 0x0000000205067227 */ /* 0x000fca00078e00ff */
[----:B------:R-:W-:-:S04]  /*1120*/  SHF.R.U32.HI R6, RZ, R3, R6 ;  /* 0x00000003ff067219 */ /* 0x000fc80000011606 */
[----:B------:R-:W-:-:S03]  /*1130*/  SEL R6, R5, R6, !P0 ;  /* 0x0000000605067207 */ /* 0x000fc60004000000 */
[----:B------:R-:W-:Y:S01]  /*1140*/  @!P1 IMAD.HI.U32 R8, R7, R2, RZ ;  /* 0x0000000207089227 */ /* 0x000fe200078e00ff */
[----:B------:R-:W-:-:S04]  /*1150*/  IADD3 R2, PT, PT, -R6, RZ, RZ ;  /* 0x000000ff06027210 */ /* 0x000fc80007ffe1ff */
[----:B------:R-:W-:Y:S01]  /*1160*/  @!P1 SHF.R.U32.HI R8, RZ, R3, R8 ;  /* 0x00000003ff089219 */ /* 0x000fe20000011608 */
[----:B------:R-:W-:-:S03]  /*1170*/  IMAD R2, R9, R2, R5 ;  /* 0x0000000209027224 */ /* 0x000fc600078e0205 */
[----:B------:R-:W-:-:S05]  /*1180*/  @!P1 SEL R3, R7, R8, !P0 ;  /* 0x0000000807039207 */ /* 0x000fca0004000000 */
[--C-:B------:R-:W-:Y:S02]  /*1190*/  @!P1 IMAD.IADD R6, R6, 0x1, -R3.reuse ;  /* 0x0000000106069824 */ /* 0x100fe400078e0a03 */
[----:B------:R-:W-:Y:S01]  /*11a0*/  @!P1 IMAD R3, R2, R11, R3 ;  /* 0x0000000b02039224 */ /* 0x000fe200078e0203 */
[----:B------:R-:W-:Y:S01]  /*11b0*/  IADD3 R2, PT, PT, -R7, RZ, RZ ;  /* 0x000000ff07027210 */ /* 0x000fe20007ffe1ff */
[----:B------:R-:W-:Y:S02]  /*11c0*/  @!P1 IMAD R5, R6, R9, R7 ;  /* 0x0000000906059224 */ /* 0x000fe400078e0207 */
[----:B------:R-:W-:Y:S02]  /*11d0*/  @!P1 IMAD.MOV.U32 R7, RZ, RZ, R3 ;  /* 0x000000ffff079224 */ /* 0x000fe400078e0003 */
[----:B------:R-:W-:Y:S02]  /*11e0*/  IMAD R2, R10, R2, R21 ;  /* 0x000000020a027224 */ /* 0x000fe400078e0215 */
[----:B------:R-:W-:-:S02]  /*11f0*/  IMAD R20, R5, R4, R13 ;  /* 0x0000000405147224 */ /* 0x000fc400078e020d */
[----:B------:R-:W-:Y:S02]  /*1200*/  IMAD R21, R7, R10, R2 ;  /* 0x0000000a07157224 */ /* 0x000fe400078e0202 */
.L_x_15:
[----:B------:R-:W1:Y:S01]  /*1210*/  LDCU UR4, c[0x0][0xb30] ;  /* 0x00016600ff0477ac */ /* 0x000e620008000800 */
[----:B------:R-:W2:Y:S08]  /*1220*/  S2UR UR37, SR_CgaCtaId ;  /* 0x00000000002579c3 */ /* 0x000eb00000008800 */
[----:B------:R-:W3:Y:S01]  /*1230*/  LDC R26, c[0x0][0xb24] ;  /* 0x0002c900ff1a7b82 */ /* 0x000ee20000000800 */
[----:B-1----:R-:W-:-:S09]  /*1240*/  UISETP.NE.AND UP1, UPT, UR4, 0x1, UPT ;  /* 0x000000010400788c */ /* 0x002fd2000bf25270 */
[----:B--2---:R-:W-:Y:S05]  /*1250*/  BRA.U UP1, `(.L_x_16) ;  /* 0x0000000101407547 */ /* 0x004fea000b800000 */
[----:B------:R-:W1:Y:S08]  /*1260*/  LDC.64 R4, c[0x0][0xb10] ;  /* 0x0002c400ff047b82 */ /* 0x000e700000000a00 */
[----:B------:R-:W2:Y:S08]  /*1270*/  LDC.64 R2, c[0x0][0xb18] ;  /* 0x0002c600ff027b82 */ /* 0x000eb00000000a00 */
[----:B------:R-:W4:Y:S08]  /*1280*/  LDC R6, c[0x0][0xb20] ;  /* 0x0002c800ff067b82 */ /* 0x000f300000000800 */
[----:B------:R-:W3:Y:S01]  /*1290*/  LDC R8, c[0x0][0xb0c] ;  /* 0x0002c300ff087b82 */ /* 0x000ee20000000800 */
[----:B-1----:R-:W-:-:S05]  /*12a0*/  IMAD.HI.U32 R4, R21, R4, RZ ;  /* 0x0000000415047227 */ /* 0x002fca00078e00ff */
[----:B------:R-:W-:Y:S01]  /*12b0*/  SHF.R.U32.HI R4, RZ, R5, R4 ;  /* 0x00000005ff047219 */ /* 0x000fe20000011604 */
[----:B--2---:R-:W-:Y:S01]  /*12c0*/  IMAD.HI.U32 R3, R20, R3, RZ ;  /* 0x0000000314037227 */ /* 0x004fe200078e00ff */
[----:B------:R-:W-:-:S04]  /*12d0*/  ISETP.NE.AND P0, PT, R2, 0x1, PT ;  /* 0x000000010200780c */ /* 0x000fc80003f05270 */
[----:B----4-:R-:W-:-:S04]  /*12e0*/  SHF.R.U32.HI R3, RZ, R6, R3 ;  /* 0x00000006ff037219 */ /* 0x010fc80000011603 */
[----:B------:R-:W-:Y:S02]  /*12f0*/  SEL R3, R20, R3, !P0 ;  /* 0x0000000314037207 */ /* 0x000fe40004000000 */
[----:B---3--:R-:W-:-:S04]  /*1300*/  ISETP.NE.AND P1, PT, R8, 0x1, PT ;  /* 0x000000010800780c */ /* 0x008fc80003f25270 */
[----:B------:R-:W-:-:S05]  /*1310*/  SEL R4, R21, R4, !P1 ;  /* 0x0000000415047207 */ /* 0x000fca0004800000 */
[----:B------:R-:W-:Y:S02]  /*1320*/  IMAD.IADD R5, R3, 0x1, -R4 ;  /* 0x0000000103057824 */ /* 0x000fe400078e0a04 */
[----:B------:R-:W-:Y:S02]  /*1330*/  IMAD.IADD R3, R4, 0x1, -R3 ;  /* 0x0000000104037824 */ /* 0x000fe400078e0a03 */
[----:B------:R-:W-:Y:S02]  /*1340*/  IMAD R21, R5, R8, R21 ;  /* 0x0000000805157224 */ /* 0x000fe400078e0215 */
[----:B------:R-:W-:-:S07]  /*1350*/  IMAD R20, R3, R2, R20 ;  /* 0x0000000203147224 */ /* 0x000fce00078e0214 */
.L_x_16:
[----:B------:R-:W-:Y:S01]  /*1360*/  BAR.SYNC.DEFER_BLOCKING 0x0 ;  /* 0x0000000000007b1d */ /* 0x000fe20000010000 */
[----:B------:R-:W-:Y:S01]  /*1370*/  UISETP.NE.AND UP1, UPT, UR8, 0x2, UPT ;  /* 0x000000020800788c */ /* 0x000fe2000bf25270 */
[----:B------:R-:W-:Y:S02]  /*1380*/  ISETP.NE.OR P5, PT, R0, 0x2, !P5 ;  /* 0x000000020000780c */ /* 0x000fe40006fa5670 */
[----:B------:R-:W-:-:S06]  /*1390*/  LOP3.LUT R2, R79, 0x1f, RZ, 0xc0, !PT ;  /* 0x0000001f4f027812 */ /* 0x000fcc00078ec0ff */
[----:B------:R-:W-:Y:S05]  /*13a0*/  BRA.U UP1, `(.L_x_17) ;  /* 0x00000011017c7547 */ /* 0x000fea000b800000 */
[----:B------:R-:W1:Y:S01]  /*13b0*/  LDCU UR13, c[0x0][0x38c] ;  /* 0x00007180ff0d77ac */ /* 0x000e620008000800 */
[----:B------:R-:W2:Y:S01]  /*13c0*/  LDC R9, c[0x0][0x370] ;  /* 0x0000dc00ff097b82 */ /* 0x000ea20000000800 */
[----:B------:R-:W-:Y:S01]  /*13d0*/  PLOP3.LUT P1, PT, PT, PT, UP2, 0x80, 0x8 ;  /* 0x000000000008781c */ /* 0x000fe20003f2f028 */
[----:B------:R-:W-:Y:S01]  /*13e0*/  HFMA2 R12, -RZ, RZ, 0, 0 ;  /* 0x00000000ff0c7431 */ /* 0x000fe200000001ff */
[----:B------:R-:W-:Y:S01]  /*13f0*/  ISETP.EQ.OR P4, PT, R2, RZ, P5 ;  /* 0x000000ff0200720c */ /* 0x000fe20002f82670 */
[----:B------:R-:W-:Y:S01]  /*1400*/  IMAD.MOV.U32 R15, RZ, RZ, 0x1 ;  /* 0x00000001ff0f7424 */ /* 0x000fe200078e00ff */
[----:B------:R-:W-:Y:S01]  /*1410*/  PLOP3.LUT P1, PT, P1, PT, PT, 0x8, 0x80 ;  /* 0x000000000080781c */ /* 0x000fe20000f2e170 */
[----:B------:R-:W-:Y:S01]  /*1420*/  IMAD.MOV.U32 R14, RZ, RZ, RZ ;  /* 0x000000ffff0e7224 */ /* 0x000fe200078e00ff */
[----:B------:R-:W-:Y:S01]  /*1430*/  MOV R8, 0x1 ;  /* 0x0000000100087802 */ /* 0x000fe20000000f00 */
[----:B------:R-:W4:Y:S01]  /*1440*/  LDC R0, c[0x0][0x374] ;  /* 0x0000dd00ff007b82 */ /* 0x000f220000000800 */
[----:B------:R-:W-:Y:S01]  /*1450*/  IMAD.MOV.U32 R10, RZ, RZ, RZ ;  /* 0x000000ffff0a7224 */ /* 0x000fe200078e00ff */
[----:B------:R-:W2:Y:S01]  /*1460*/  LDCU.64 UR22, c[0x0][0x348] ;  /* 0x00006900ff1677ac */ /* 0x000ea20008000a00 */
[----:B------:R-:W-:Y:S01]  /*1470*/  UMOV UR6, URZ ;  /* 0x000000ff00067c82 */ /* 0x000fe20008000000 */
[----:B-1----:R-:W-:-:S04]  /*1480*/  UIADD3 UR5, UPT, UPT, UR13, 0x1f, URZ ;  /* 0x0000001f0d057890 */ /* 0x002fc8000fffe0ff */
[----:B------:R-:W-:-:S04]  /*1490*/  USHF.R.S32.HI UR4, URZ, 0x1f, UR5 ;  /* 0x0000001fff047899 */ /* 0x000fc80008011405 */
[----:B------:R-:W-:-:S04]  /*14a0*/  ULEA.HI UR4, UR4, UR5, URZ, 0x5 ;  /* 0x0000000504047291 */ /* 0x000fc8000f8f28ff */
[----:B------:R-:W-:Y:S02]  /*14b0*/  USHF.R.S32.HI UR15, URZ, 0x5, UR4 ;  /* 0x00000005ff0f7899 */ /* 0x000fe40008011404 */
[----:B------:R-:W-:Y:S02]  /*14c0*/  UIADD3 UR4, UPT, UPT, UR13, -0x1, URZ ;  /* 0xffffffff0d047890 */ /* 0x000fe4000fffe0ff */
[----:B------:R-:W-:Y:S02]  /*14d0*/  UISETP.LT.U32.AND UP0, UPT, UR15, 0x5, UPT ;  /* 0x000000050f00788c */ /* 0x000fe4000bf01070 */
[----:B------:R-:W-:Y:S02]  /*14e0*/  UISETP.GE.U32.AND UP1, UPT, UR4, -0x3f, UPT ;  /* 0xffffffc10400788c */ /* 0x000fe4000bf26070 */
[----:B------:R-:W-:Y:S02]  /*14f0*/  USEL UR14, UR15, 0x5, UP0 ;  /* 0x000000050f0e7887 */ /* 0x000fe40008000000 */
[----:B------:R-:W-:-:S02]  /*1500*/  UIADD3 UR13, UPT, UPT, UR13, 0x3e, URZ ;  /* 0x0000003e0d0d7890 */ /* 0x000fc4000fffe0ff */
[----:B------:R-:W-:Y:S02]  /*1510*/  UIADD3 UR5, UPT, UPT, UR14, -0x1, URZ ;  /* 0xffffffff0e057890 */ /* 0x000fe4000fffe0ff */
[----:B------:R-:W-:-:S03]  /*1520*/  UIADD3 UR7, UPT, UPT, UR15, -UR14, URZ ;  /* 0x8000000e0f077290 */ /* 0x000fc6000fffe0ff */
[----:B------:R-:W-:-:S04]  /*1530*/  @UP1 UIADD3 UR5, UPT, UPT, UR14, URZ, URZ ;  /* 0x000000ff0e051290 */ /* 0x000fc8000fffe0ff */
[----:B--2---:R-:W-:-:S12]  /*1540*/  UIADD3 UR5, UPT, UPT, UR5, 0x1, URZ ;  /* 0x0000000105057890 */ /* 0x004fd8000fffe0ff */
.L_x_35:
[----:B------:R-:W-:Y:S01]  /*1550*/  UISETP.NE.AND UP0, UPT, UR37, URZ, UPT ;  /* 0x000000ff2500728c */ /* 0x000fe2000bf05270 */
[----:B------:R-:W1:Y:S08]  /*1560*/  S2UR UR37, SR_CgaCtaId ;  /* 0x00000000002579c3 */ /* 0x000e700000008800 */
[----:B------:R-:W-:Y:S05]  /*1570*/  BRA.U UP0, `(.L_x_18) ;  /* 0x0000000100347547 */ /* 0x000fea000b800000 */
[----:B------:R-:W2:Y:S01]  /*1580*/  S2R R2, SR_CgaCtaId ;  /* 0x0000000000027919 */ /* 0x000ea20000008800 */
[----:B------:R-:W-:-:S04]  /*1590*/  MOV R3, 0x400 ;  /* 0x0000040000037802 */ /* 0x000fc80000000f00 */
[----:B--2---:R-:W-:Y:S02]  /*15a0*/  LEA R3, R2, R3, 0x18 ;  /* 0x0000000302037211 */ /* 0x004fe400078ec0ff */
[----:B------:R-:W-:-:S03]  /*15b0*/  SHF.L.U32 R2, R8, 0x1f, RZ ;  /* 0x0000001f08027819 */ /* 0x000fc600000006ff */
[----:B------:R-:W-:-:S04]  /*15c0*/  IMAD R3, R10, 0x8, R3 ;  /* 0x000000080a037824 */ /* 0x000fc800078e0203 */
[----:B------:R-:W2:Y:S02]  /*15d0*/  SYNCS.PHASECHK.TRANS64.TRYWAIT P0, [R3+URZ+0x100], R2 ;  /* 0x00010002030075a7 */ /* 0x000ea400080011ff */
[----:B--2---:R-:W-:Y:S05]  /*15e0*/  @!P0 BRA `(.L_x_19) ;  /* 0x0000005800c08947 */ /* 0x004fea0003800000 */
.L_x_116:
[----:B------:R-:W-:Y:S01]  /*15f0*/  VIADD R10, R10, 0x1 ;  /* 0x000000010a0a7836 */ /* 0x000fe20000000000 */
[----:B------:R2:W-:Y:S04]  /*1600*/  SYNCS.ARRIVE.TRANS64.A1T0 RZ, [R3+URZ+0xf0], RZ ;  /* 0x0000f0ff03ff79a7 */ /* 0x0005e800081000ff */
[----:B------:R-:W-:-:S04]  /*1610*/  ISETP.NE.AND P0, PT, R10, 0x2, PT ;  /* 0x000000020a00780c */ /* 0x000fc80003f05270 */
[----:B------:R-:W-:Y:S02]  /*1620*/  SEL R10, R10, RZ, P0 ;  /* 0x000000ff0a0a7207 */ /* 0x000fe40000000000 */
[----:B--2---:R-:W-:-:S04]  /*1630*/  SEL R3, RZ, 0x1, P0 ;  /* 0x00000001ff037807 */ /* 0x004fc80000000000 */
[----:B------:R-:W-:-:S07]  /*1640*/  LOP3.LUT R8, R8, R3, RZ, 0x3c, !PT ;  /* 0x0000000308087212 */ /* 0x000fce00078e3cff */
.L_x_18:
[----:B------:R-:W-:Y:S01]  /*1650*/  UMOV UR4, 0x400 ;  /* 0x0000040000047882 */ /* 0x000fe20000000000 */
[----:B------:R-:W-:Y:S01]  /*1660*/  SHF.L.U32 R2, R15, 0x1f, RZ ;  /* 0x0000001f0f027819 */ /* 0x000fe200000006ff */
[----:B-1----:R-:W-:Y:S01]  /*1670*/  ULEA UR4, UR37, UR4, 0x18 ;  /* 0x0000000425047291 */ /* 0x002fe2000f8ec0ff */
[----:B------:R-:W-:Y:S01]  /*1680*/  R2UR UR35, R21 ;  /* 0x00000000152372ca */ /* 0x000fe200000e0000 */
[----:B------:R-:W-:Y:S01]  /*1690*/  UISETP.GE.U32.AND UP0, UPT, UR13, 0x3f, UPT ;  /* 0x0000003f0d00788c */ /* 0x000fe2000bf06070 */
[----:B------:R-:W-:Y:S01]  /*16a0*/  R2UR UR11, R20 ;  /* 0x00000000140b72ca */ /* 0x000fe200000e0000 */
[----:B------:R-:W-:Y:S01]  /*16b0*/  ULEA UR8, UR6, UR4, 0x3 ;  /* 0x0000000406087291 */ /* 0x000fe2000f8e18ff */
[----:B------:R-:W-:-:S08]  /*16c0*/  UMOV UR24, URZ ;  /* 0x000000ff00187c82 */ /* 0x000fd00008000000 */
[----:B------:R1:W2:Y:S01]  /*16d0*/  SYNCS.PHASECHK.TRANS64.TRYWAIT P0, [UR8+0x28], R2 ;  /* 0x00002802ff0075a7 */ /* 0x0002a20008001108 */
[----:B------:R-:W-:Y:S02]  /*16e0*/  USHF.L.U32 UR35, UR35, 0x6, URZ ;  /* 0x0000000623237899 */ /* 0x000fe400080006ff */
[----:B------:R-:W-:Y:S01]  /*16f0*/  USHF.L.U32 UR11, UR11, 0x6, URZ ;  /* 0x000000060b0b7899 */ /* 0x000fe200080006ff */
[----:B------:R-:W-:Y:S11]  /*1700*/  BRA.U !UP0, `(.L_x_20) ;  /* 0x0000000108a47547 */ /* 0x000ff6000b800000 */
[----:B------:R-:W-:Y:S01]  /*1710*/  UMOV UR16, URZ ;  /* 0x000000ff00107c82 */ /* 0x000fe20008000000 */
[----:B------:R-:W-:-:S05]  /*1720*/  UMOV UR17, UR6 ;  /* 0x0000000600117c82 */ /* 0x000fca0008000000 */
.L_x_25:
[----:B-1----:R-:W-:Y:S01]  /*1730*/  ULEA UR33, UR17, UR4, 0x3 ;  /* 0x0000000411217291 */ /* 0x002fe2000f8e18ff */
[----:B--2---:R-:W-:Y:S01]  /*1740*/  @!P5 MOV R3, 0x4000 ;  /* 0x000040000003d802 */ /* 0x004fe20000000f00 */
[----:B--2---:R-:W-:Y:S10]  /*1750*/  @P0 BRA `(.L_x_21) ;  /* 0x00000000000c0947 */ /* 0x004ff40003800000 */
[----:B------:R-:W-:-:S04]  /*1760*/  SHF.L.U32 R5, R15, 0x1f, RZ ;  /* 0x0000001f0f057819 */ /* 0x000fc800000006ff */
[----:B------:R-:W2:Y:S02]  /*1770*/  SYNCS.PHASECHK.TRANS64.TRYWAIT P0, [UR33+0x28], R5 ;  /* 0x00002805ff0075a7 */ /* 0x000ea40008001121 */
[----:B--2---:R-:W-:Y:S05]  /*1780*/  @!P0 BRA `(.L_x_22) ;  /* 0x00000058006c8947 */ /* 0x004fea0003800000 */
.L_x_21:
[----:B------:R2:W-:Y:S01]  /*1790*/  @!P5 SYNCS.ARRIVE.TRANS64 RZ, [UR33], R3 ;  /* 0x00000003ffffd9a7 */ /* 0x0005e20008000021 */
[----:B------:R-:W-:Y:S04]  /*17a0*/  BSSY.RECONVERGENT B0, `(.L_x_23) ;  /* 0x0000003000007945 */ /* 0x000fe80003800200 */
[----:B------:R-:W-:Y:S05]  /*17b0*/  @P4 BRA `(.L_x_24) ;  /* 0x0000000000044947 */ /* 0x000fea0003800000 */
[----:B------:R-:W-:Y:S05]  /*17c0*/  BPT.TRAP 0x1 ;  /* 0x000000040000795c */ /* 0x000fea0000300000 */
.L_x_24:
[----:B------:R-:W-:Y:S05]  /*17d0*/  BSYNC.RECONVERGENT B0 ;  /* 0x0000000000007941 */ /* 0x000fea0003800200 */
.L_x_23:
[----:B------:R-:W-:Y:S02]  /*17e0*/  UIADD3 UR6, UPT, UPT, UR17, 0x1, URZ ;  /* 0x0000000111067890 */ /* 0x000fe4000fffe0ff */
[----:B------:R-:W-:Y:S02]  /*17f0*/  UIADD3 UR26, UP1, UPT, UR22, 0x80, URZ ;  /* 0x00000080161a7890 */ /* 0x000fe4000ff3e0ff */
[----:B------:R-:W-:Y:S02]  /*1800*/  UISETP.NE.AND UP0, UPT, UR6, 0x5, UPT ;  /* 0x000000050600788c */ /* 0x000fe4000bf05270 */
[----:B------:R-:W-:Y:S02]  /*1810*/  USHF.L.U32 UR34, UR16, 0x5, URZ ;  /* 0x0000000510227899 */ /* 0x000fe400080006ff */
[----:B------:R-:W-:Y:S02]  /*1820*/  USEL UR9, URZ, 0x1, UP0 ;  /* 0x00000001ff097887 */ /* 0x000fe40008000000 */
[----:B------:R-:W-:-:S02]  /*1830*/  USEL UR6, UR6, URZ, UP0 ;  /* 0x000000ff06067287 */ /* 0x000fc40008000000 */
[----:B------:R-:W-:Y:S02]  /*1840*/  UIADD3 UR20, UP0, UPT, UR22, 0x180, URZ ;  /* 0x0000018016147890 */ /* 0x000fe4000ff1e0ff */
[----:B------:R-:W-:Y:S01]  /*1850*/  ULEA UR8, UR6, UR4, 0x3 ;  /* 0x0000000406087291 */ /* 0x000fe2000f8e18ff */
[----:B------:R-:W-:Y:S01]  /*1860*/  LOP3.LUT R15, R15, UR9, RZ, 0x3c, !PT ;  /* 0x000000090f0f7c12 */ /* 0x000fe2000f8e3cff */
[----:B------:R-:W-:Y:S02]  /*1870*/  UIADD3.X UR27, UPT, UPT, URZ, UR23, URZ, UP1, !UPT ;  /* 0x00000017ff1b7290 */ /* 0x000fe40008ffe4ff */
[----:B------:R-:W-:Y:S01]  /*1880*/  UIADD3.X UR21, UPT, UPT, URZ, UR23, URZ, UP0, !UPT ;  /* 0x00000017ff157290 */ /* 0x000fe200087fe4ff */
[----:B-1----:R-:W-:Y:S01]  /*1890*/  SHF.L.U32 R2, R15, 0x1f, RZ ;  /* 0x0000001f0f027819 */ /* 0x002fe200000006ff */
[----:B------:R-:W-:Y:S01]  /*18a0*/  UMOV UR18, 0x0 ;  /* 0x0000000000127882 */ /* 0x000fe20000000000 */
[----:B------:R-:W-:Y:S01]  /*18b0*/  UMOV UR19, 0x10000000 ;  /* 0x1000000000137882 */ /* 0x000fe20000000000 */
[----:B------:R-:W-:Y:S01]  /*18c0*/  UMOV UR12, UR36 ;  /* 0x00000024000c7c82 */ /* 0x000fe20008000000 */
[----:B------:R1:W1:Y:S01]  /*18d0*/  SYNCS.PHASECHK.TRANS64.TRYWAIT P0, [UR8+0x28], R2 ;  /* 0x00002802ff0075a7 */ /* 0x0002620008001108 */
[----:B------:R-:W-:Y:S01]  /*18e0*/  ULEA UR8, UR17, UR4, 0xd ;  /* 0x0000000411087291 */ /* 0x000fe2000f8e68ff */
[----:B------:R-:W-:Y:S01]  /*18f0*/  UMOV UR9, UR33 ;  /* 0x0000002100097c82 */ /* 0x000fe20008000000 */
[----:B------:R-:W-:-:S02]  /*1900*/  UMOV UR10, UR34 ;  /* 0x00000022000a7c82 */ /* 0x000fc40008000000 */
[----:B------:R-:W-:Y:S02]  /*1910*/  UIADD3 UR32, UPT, UPT, UR8, 0x6800, URZ ;  /* 0x0000680008207890 */ /* 0x000fe4000fffe0ff */
[----:B------:R-:W-:Y:S02]  /*1920*/  UIADD3 UR8, UPT, UPT, UR8, 0x10800, URZ ;  /* 0x0001080008087890 */ /* 0x000fe4000fffe0ff */
[----:B------:R-:W-:Y:S01]  /*1930*/  UIADD3 UR16, UPT, UPT, UR16, 0x1, URZ ;  /* 0x0000000110107890 */ /* 0x000fe2000fffe0ff */
[----:B------:R-:W-:Y:S01]  /*1940*/  UMOV UR24, UR5 ;  /* 0x0000000500187c82 */ /* 0x000fe20008000000 */
[----:B------:R-:W-:Y:S02]  /*1950*/  UMOV UR17, UR6 ;  /* 0x0000000600117c82 */ /* 0x000fe40008000000 */
[----:B------:R-:W-:Y:S01]  /*1960*/  UISETP.NE.AND UP0, UPT, UR16, UR5, UPT ;  /* 0x000000051000728c */ /* 0x000fe2000bf05270 */
[----:B------:R1:W-:Y:S02]  /*1970*/  UTMALDG.3D [UR32], [UR26], desc[UR18] ;  /* 0x000012201a0075b4 */ /* 0x0003e40008011000 */
[----:B------:R1:W-:Y:S06]  /*1980*/  UTMALDG.3D [UR8], [UR20], desc[UR18] ;  /* 0x00001208140075b4 */ /* 0x0003ec0008011000 */
[----:B------:R-:W-:Y:S05]  /*1990*/  BRA.U UP0, `(.L_x_25) ;  /* 0xfffffffd00647547 */ /* 0x000fea000b83ffff */
.L_x_20:
[----:B-1----:R-:W-:Y:S01]  /*19a0*/  ULEA UR8, UR6, UR4, 0x3 ;  /* 0x0000000406087291 */ /* 0x002fe2000f8e18ff */
[----:B------:R-:W-:Y:S01]  /*19b0*/  SHF.L.U32 R2, R15, 0x1f, RZ ;  /* 0x0000001f0f027819 */ /* 0x000fe200000006ff */
[----:B------:R-:W-:Y:S01]  /*19c0*/  @!P1 SYNCS.ARRIVE.TRANS64.A1T0 RZ, [UR4+0x88], RZ ;  /* 0x000088ffffff99a7 */ /* 0x000fe20008100004 */
[----:B------:R-:W-:-:S06]  /*19d0*/  UISETP.GT.AND UP0, UPT, UR15, UR14, UPT ;  /* 0x0000000e0f00728c */ /* 0x000fcc000bf04270 */
[----:B--2---:R1:W2:Y:S03]  /*19e0*/  SYNCS.PHASECHK.TRANS64.TRYWAIT P0, [UR8+0x28], R2 ;  /* 0x00002802ff0075a7 */ /* 0x0042a60008001108 */
[----:B------:R-:W-:Y:S05]  /*19f0*/  BRA.U !UP0, `(.L_x_26) ;  /* 0x0000000108a87547 */ /* 0x000fea000b800000 */
[----:B------:R-:W-:Y:S01]  /*1a00*/  UIADD3 UR21, UPT, UPT, UR7, UR24, URZ ;  /* 0x0000001807157290 */ /* 0x000fe2000fffe0ff */
[----:B------:R-:W-:-:S11]  /*1a10*/  UMOV UR25, UR6 ;  /* 0x0000000600197c82 */ /* 0x000fd60008000000 */
.L_x_31:
[----:B-1----:R-:W-:Y:S01]  /*1a20*/  ULEA UR17, UR25, UR4, 0x3 ;  /* 0x0000000419117291 */ /* 0x002fe2000f8e18ff */
[----:B--2---:R-:W-:Y:S01]  /*1a30*/  @!P5 MOV R3, 0x4000 ;  /* 0x000040000003d802 */ /* 0x004fe20000000f00 */
[----:B--2---:R-:W-:Y:S10]  /*1a40*/  @P0 BRA `(.L_x_27) ;  /* 0x00000000000c0947 */ /* 0x004ff40003800000 */
[----:B------:R-:W-:-:S04]  /*1a50*/  SHF.L.U32 R5, R15, 0x1f, RZ ;  /* 0x0000001f0f057819 */ /* 0x000fc800000006ff */
[----:B------:R-:W2:Y:S02]  /*1a60*/  SYNCS.PHASECHK.TRANS64.TRYWAIT P0, [UR17+0x28], R5 ;  /* 0x00002805ff0075a7 */ /* 0x000ea40008001111 */
[----:B--2---:R-:W-:Y:S05]  /*1a70*/  @!P0 BRA `(.L_x_28) ;  /* 0x0000005400c88947 */ /* 0x004fea0003800000 */
.L_x_27:
[----:B------:R2:W-:Y:S01]  /*1a80*/  @!P5 SYNCS.ARRIVE.TRANS64 RZ, [UR17], R3 ;  /* 0x00000003ffffd9a7 */ /* 0x0005e20008000011 */
[----:B------:R-:W-:Y:S04]  /*1a90*/  BSSY.RECONVERGENT B0, `(.L_x_29) ;  /* 0x0000003000007945 */ /* 0x000fe80003800200 */
[----:B------:R-:W-:Y:S05]  /*1aa0*/  @P4 BRA `(.L_x_30) ;  /* 0x0000000000044947 */ /* 0x000fea0003800000 */
[----:B------:R-:W-:Y:S05]  /*1ab0*/  BPT.TRAP 0x1 ;  /* 0x000000040000795c */ /* 0x000fea0000300000 */
.L_x_30:
[----:B------:R-:W-:Y:S05]  /*1ac0*/  BSYNC.RECONVERGENT B0 ;  /* 0x0000000000007941 */ /* 0x000fea0003800200 */
.L_x_29:
        /* <DEDUP_REMOVED lines=20> */
[----:B------:R-:W-:Y:S01]  /*1c10*/  UIADD3 UR8, UPT, UPT, UR8, 0x10800, URZ ;  /* 0x0001080008087890 */ /* 0x000fe2000fffe0ff */
[----:B------:R-:W-:Y:S01]  /*1c20*/  UMOV UR9, UR17 ;  /* 0x0000001100097c82 */ /* 0x000fe20008000000 */
[----:B------:R-:W-:Y:S01]  /*1c30*/  UMOV UR10, UR18 ;  /* 0x00000012000a7c82 */ /* 0x000fe20008000000 */
[----:B------:R-:W-:Y:S01]  /*1c40*/  UIADD3 UR24, UPT, UPT, UR24, 0x1, URZ ;  /* 0x0000000118187890 */ /* 0x000fe2000fffe0ff */
[----:B------:R-:W-:-:S03]  /*1c50*/  UMOV UR25, UR6 ;  /* 0x0000000600197c82 */ /* 0x000fc60008000000 */
[----:B------:R1:W-:Y:S01]  /*1c60*/  UTMALDG.3D [UR16], [UR30], desc[UR26] ;  /* 0x00001a101e0075b4 */ /* 0x0003e20008011000 */
[----:B------:R-:W-:Y:S01]  /*1c70*/  UISETP.NE.AND UP0, UPT, UR24, UR21, UPT ;  /* 0x000000151800728c */ /* 0x000fe2000bf05270 */
[----:B------:R1:W-:Y:S08]  /*1c80*/  UTMALDG.3D [UR8], [UR28], desc[UR26] ;  /* 0x00001a081c0075b4 */ /* 0x0003f00008011000 */
[----:B------:R-:W-:Y:S05]  /*1c90*/  BRA.U UP0, `(.L_x_31) ;  /* 0xfffffffd00607547 */ /* 0x000fea000b83ffff */
.L_x_26:
[----:B-1----:R-:W-:Y:S01]  /*1ca0*/  LEA R2, R14, UR4, 0x3 ;  /* 0x000000040e027c11 */ /* 0x002fe2000f8e18ff */
[----:B------:R-:W-:Y:S01]  /*1cb0*/  NOP ;  /* 0x0000000000007918 */ /* 0x000fe20000000000 */
[----:B--2---:R-:W-:Y:S02]  /*1cc0*/  SHF.L.U32 R3, R12, 0x1f, RZ ;  /* 0x0000001f0c037819 */ /* 0x004fe400000006ff */
[----:B------:R-:W-:Y:S02]  /*1cd0*/  LEA R4, R14, UR4, 0x4 ;  /* 0x000000040e047c11 */ /* 0x000fe4000f8e20ff */
[----:B------:R-:W1:Y:S02]  /*1ce0*/  SYNCS.PHASECHK.TRANS64.TRYWAIT P0, [R2+URZ+0x90], R3 ;  /* 0x00009003020075a7 */ /* 0x000e6400080011ff */
[----:B-1----:R-:W-:Y:S05]  /*1cf0*/  @!P0 BRA `(.L_x_32) ;  /* 0x0000005400408947 */ /* 0x002fea0003800000 */
.L_x_119:
[----:B------:R-:W2:Y:S01]  /*1d00*/  LDS.128 R4, [R4+0x120] ;  /* 0x0001200004047984 */ /* 0x000ea20000000c00 */
[----:B---3--:R-:W-:Y:S01]  /*1d10*/  ISETP.GE.AND P0, PT, R26, 0x1, PT ;  /* 0x000000011a00780c */ /* 0x008fe20003f06270 */
[----:B-1----:R-:W-:Y:S01]  /*1d20*/  VIADD R2, R2, 0xa0 ;  /* 0x000000a002027836 */ /* 0x002fe20000000000 */
[----:B------:R-:W-:Y:S01]  /*1d30*/  @!PT LDS RZ, [RZ] ;  /* 0x00000000fffff984 */ /* 0x000fe20000000800 */
[----:B------:R-:W-:Y:S01]  /*1d40*/  @!PT LDS RZ, [RZ] ;  /* 0x00000000fffff984 */ /* 0x000fe20000000800 */
[----:B------:R-:W-:Y:S01]  /*1d50*/  @!PT LDS RZ, [RZ] ;  /* 0x00000000fffff984 */ /* 0x000fe20000000800 */
[----:B------:R-:W-:Y:S01]  /*1d60*/  @!PT LDS RZ, [RZ] ;  /* 0x00000000fffff984 */ /* 0x000fe20000000800 */
[----:B------:R1:W-:Y:S06]  /*1d70*/  MEMBAR.ALL.CTA ;  /* 0x0000000000007992 */ /* 0x0003ec0000008000 */
[----:B-1----:R-:W1:Y:S01]  /*1d80*/  FENCE.VIEW.ASYNC.S ;  /* 0x00000000000073c6 */ /* 0x002e620000000000 */
[----:B------:R-:W-:-:S04]  /*1d90*/  PRMT R2, RZ, 0x654, R2 ;  /* 0x00000654ff027816 */ /* 0x000fc80000000002 */
[----:B-1----:R1:W-:Y:S01]  /*1da0*/  SYNCS.ARRIVE.TRANS64.RED.A1T0 RZ, [R2+URZ], RZ ;  /* 0x000000ff02ff79a7 */ /* 0x0023e200081004ff */
[----:B--2---:R-:W-:-:S13]  /*1db0*/  LOP3.LUT P2, RZ, R6, 0x1, RZ, 0xc0, !PT ;  /* 0x0000000106ff7812 */ /* 0x004fda000784c0ff */
[----:B------:R-:W-:Y:S01]  /*1dc0*/  @P2 SHF.R.U32.HI R3, RZ, 0x10, R5 ;  /* 0x00000010ff032819 */ /* 0x000fe20000011605 */
[----:B------:R-:W-:Y:S01]  /*1dd0*/  VOTEU.ANY UP0, P2 ;  /* 0x0000000000ff7886 */ /* 0x000fe20001000100 */
[----:B------:R-:W-:Y:S02]  /*1de0*/  @P2 MOV R13, R4 ;  /* 0x00000004000d2202 */ /* 0x000fe40000000f00 */
[----:B------:R-:W-:Y:S02]  /*1df0*/  @P2 R2UR.BROADCAST UR8, R3 ;  /* 0x00000000030822ca */ /* 0x000fe400008e0000 */
[----:B------:R-:W-:-:S11]  /*1e00*/  @P2 LOP3.LUT R11, R5, 0xffff, RZ, 0xc0, !PT ;  /* 0x0000ffff050b2812 */ /* 0x000fd600078ec0ff */
[----:B------:R-:W-:Y:S01]  /*1e10*/  @UP0 UMOV UR36, UR8 ;  /* 0x0000000800240c82 */ /* 0x000fe20008000000 */
[----:B-1----:R-:W-:Y:S05]  /*1e20*/  @!P0 BRA `(.L_x_33) ;  /* 0x0000000000b88947 */ /* 0x002fea0003800000 */
[----:B------:R-:W4:Y:S01]  /*1e30*/  LDC.64 R4, c[0x0][0xb18] ;  /* 0x0002c600ff047b82 */ /* 0x000f220000000a00 */
[----:B------:R-:W-:-:S07]  /*1e40*/  ISETP.NE.AND P3, PT, R26, 0x1, PT ;  /* 0x000000011a00780c */ /* 0x000fce0003f65270 */
[----:B------:R-:W1:Y:S08]  /*1e50*/  LDC.64 R6, c[0x0][0xb10] ;  /* 0x0002c400ff067b82 */ /* 0x000e700000000a00 */
[----:B------:R-:W2:Y:S08]  /*1e60*/  LDC R16, c[0x0][0xb20] ;  /* 0x0002c800ff107b82 */ /* 0x000eb00000000800 */
[----:B------:R-:W3:Y:S01]  /*1e70*/  LDC R18, c[0x0][0xb0c] ;  /* 0x0002c300ff127b82 */ /* 0x000ee20000000800 */
[----:B----4-:R-:W-:Y:S01]  /*1e80*/  IMAD.HI.U32 R17, R0, R5, RZ ;  /* 0x0000000500117227 */ /* 0x010fe200078e00ff */
[----:B------:R-:W-:-:S03]  /*1e90*/  ISETP.NE.AND P0, PT, R4, 0x1, PT ;  /* 0x000000010400780c */ /* 0x000fc60003f05270 */
[----:B------:R-:W-:-:S03]  /*1ea0*/  IMAD.HI.U32 R5, R11, R5, RZ ;  /* 0x000000050b057227 */ /* 0x000fc600078e00ff */
[----:B------:R-:W4:Y:S01]  /*1eb0*/  LDC.64 R2, c[0x0][0xb28] ;  /* 0x0002ca00ff027b82 */ /* 0x000f220000000a00 */
[----:B-1----:R-:W-:-:S04]  /*1ec0*/  IMAD.HI.U32 R20, R9, R6, RZ ;  /* 0x0000000609147227 */ /* 0x002fc800078e00ff */
[----:B------:R-:W-:Y:S01]  /*1ed0*/  IMAD.HI.U32 R22, R13, R6, RZ ;  /* 0x000000060d167227 */ /* 0x000fe200078e00ff */
[----:B------:R-:W-:Y:S02]  /*1ee0*/  SHF.R.U32.HI R20, RZ, R7, R20 ;  /* 0x00000007ff147219 */ /* 0x000fe40000011614 */
[-C--:B--2---:R-:W-:Y:S02]  /*1ef0*/  SHF.R.U32.HI R17, RZ, R16.reuse, R17 ;  /* 0x00000010ff117219 */ /* 0x084fe40000011611 */
[----:B------:R-:W-:Y:S02]  /*1f00*/  SHF.R.U32.HI R16, RZ, R16, R5 ;  /* 0x00000010ff107219 */ /* 0x000fe40000011605 */
[----:B------:R-:W-:Y:S02]  /*1f10*/  SEL R17, R0, R17, !P0 ;  /* 0x0000001100117207 */ /* 0x000fe40004000000 */
[----:B------:R-:W-:Y:S02]  /*1f20*/  SHF.R.U32.HI R22, RZ, R7, R22 ;  /* 0x00000007ff167219 */ /* 0x000fe40000011616 */
[----:B---3--:R-:W-:-:S02]  /*1f30*/  ISETP.NE.AND P1, PT, R18, 0x1, PT ;  /* 0x000000011200780c */ /* 0x008fc40003f25270 */
[----:B------:R-:W-:Y:S02]  /*1f40*/  SEL R5, R11, R16, !P0 ;  /* 0x000000100b057207 */ /* 0x000fe40004000000 */
[----:B------:R-:W-:Y:S02]  /*1f50*/  SEL R19, R9, R20, !P1 ;  /* 0x0000001409137207 */ /* 0x000fe40004800000 */
[----:B------:R-:W-:Y:S01]  /*1f60*/  SEL R7, R13, R22, !P1 ;  /* 0x000000160d077207 */ /* 0x000fe20004800000 */
[----:B----4-:R-:W-:-:S04]  /*1f70*/  IMAD.HI.U32 R20, R17, R2, RZ ;  /* 0x0000000211147227 */ /* 0x010fc800078e00ff */
[----:B------:R-:W-:Y:S01]  /*1f80*/  IMAD.HI.U32 R6, R19, R2, RZ ;  /* 0x0000000213067227 */ /* 0x000fe200078e00ff */
[----:B------:R-:W-:-:S04]  /*1f90*/  @P3 SHF.R.U32.HI R17, RZ, R3, R20 ;  /* 0x00000003ff113219 */ /* 0x000fc80000011614 */
        /* <DEDUP_REMOVED lines=8> */
[----:B------:R-:W-:-:S04]  /*2020*/  @!P0 IMAD.HI.U32 R16, R7, R2, RZ ;  /* 0x0000000207108227 */ /* 0x000fc800078e00ff */
[----:B------:R-:W-:Y:S01]  /*2030*/  IMAD.MOV R2, RZ, RZ, -R6 ;  /* 0x000000ffff027224 */ /* 0x000fe200078e0a06 */
[----:B------:R-:W-:-:S03]  /*2040*/  @!P0 SHF.R.U32.HI R16, RZ, R3, R16 ;  /* 0x00000003ff108219 */ /* 0x000fc60000011610 */
[----:B------:R-:W-:Y:S01]  /*2050*/  IMAD R2, R26, R2, R5 ;  /* 0x000000021a027224 */ /* 0x000fe200078e0205 */
[----:B------:R-:W-:Y:S02]  /*2060*/  @!P0 SEL R3, R7, R16, !P3 ;  /* 0x0000001007038207 */ /* 0x000fe40005800000 */
[----:B------:R-:W-:-:S03]  /*2070*/  IADD3 R16, PT, PT, -R5, RZ, RZ ;  /* 0x000000ff05107210 */ /* 0x000fc60007ffe1ff */
[--C-:B------:R-:W-:Y:S02]  /*2080*/  @!P0 IMAD.IADD R6, R6, 0x1, -R3.reuse ;  /* 0x0000000106068824 */ /* 0x100fe400078e0a03 */
[----:B------:R-:W-:Y:S01]  /*2090*/  @!P0 IMAD R3, R2, R19, R3 ;  /* 0x0000001302038224 */ /* 0x000fe200078e0203 */
[----:B------:R-:W-:Y:S01]  /*20a0*/  IADD3 R2, PT, PT, -R7, RZ, RZ ;  /* 0x000000ff07027210 */ /* 0x000fe20007ffe1ff */
[----:B------:R-:W-:Y:S02]  /*20b0*/  @!P0 IMAD R5, R26, R6, R7 ;  /* 0x000000061a058224 */ /* 0x000fe400078e0207 */
[----:B------:R-:W-:Y:S02]  /*20c0*/  IMAD R11, R4, R16, R11 ;  /* 0x00000010040b7224 */ /* 0x000fe400078e020b */
[----:B------:R-:W-:Y:S02]  /*20d0*/  @!P0 IMAD.MOV.U32 R7, RZ, RZ, R3 ;  /* 0x000000ffff078224 */ /* 0x000fe400078e0003 */
[----:B------:R-:W-:-:S02]  /*20e0*/  IMAD R2, R18, R2, R13 ;  /* 0x0000000212027224 */ /* 0x000fc400078e020d */
[----:B------:R-:W-:Y:S02]  /*20f0*/  IMAD R11, R5, R4, R11 ;  /* 0x00000004050b7224 */ /* 0x000fe400078e020b */
[----:B------:R-:W-:Y:S02]  /*2100*/  IMAD R13, R7, R18, R2 ;  /* 0x00000012070d7224 */ /* 0x000fe400078e0202 */
.L_x_33:
[----:B------:R-:W1:Y:S02]  /*2110*/  LDCU UR8, c[0x0][0xb30] ;  /* 0x00016600ff0877ac */ /* 0x000e640008000800 */
[----:B-1----:R-:W-:-:S09]  /*2120*/  UISETP.NE.AND UP0, UPT, UR8, 0x1, UPT ;  /* 0x000000010800788c */ /* 0x002fd2000bf05270 */
[----:B------:R-:W-:Y:S05]  /*2130*/  BRA.U UP0, `(.L_x_34) ;  /* 0x0000000100407547 */ /* 0x000fea000b800000 */
[----:B------:R-:W1:Y:S08]  /*2140*/  LDC.64 R4, c[0x0][0xb10] ;  /* 0x0002c400ff047b82 */ /* 0x000e700000000a00 */
[----:B------:R-:W2:Y:S08]  /*2150*/  LDC.64 R2, c[0x0][0xb18] ;  /* 0x0002c600ff027b82 */ /* 0x000eb00000000a00 */
[----:B------:R-:W3:Y:S08]  /*2160*/  LDC R6, c[0x0][0xb20] ;  /* 0x0002c800ff067b82 */ /* 0x000ef00000000800 */
[----:B------:R-:W4:Y:S01]  /*2170*/  LDC R16, c[0x0][0xb0c] ;  /* 0x0002c300ff107b82 */ /* 0x000f220000000800 */
[----:B-1----:R-:W-:-:S05]  /*2180*/  IMAD.HI.U32 R4, R13, R4, RZ ;  /* 0x000000040d047227 */ /* 0x002fca00078e00ff */
[----:B------:R-:W-:Y:S01]  /*2190*/  SHF.R.U32.HI R4, RZ, R5, R4 ;  /* 0x00000005ff047219 */ /* 0x000fe20000011604 */
[----:B--2---:R-:W-:Y:S01]  /*21a0*/  IMAD.HI.U32 R3, R11, R3, RZ ;  /* 0x000000030b037227 */ /* 0x004fe200078e00ff */
[----:B------:R-:W-:-:S04]  /*21b0*/  ISETP.NE.AND P0, PT, R2, 0x1, PT ;  /* 0x000000010200780c */ /* 0x000fc80003f05270 */
[----:B---3--:R-:W-:-:S04]  /*21c0*/  SHF.R.U32.HI R6, RZ, R6, R3 ;  /* 0x00000006ff067219 */ /* 0x008fc80000011603 */
[----:B------:R-:W-:Y:S02]  /*21d0*/  SEL R3, R11, R6, !P0 ;  /* 0x000000060b037207 */ /* 0x000fe40004000000 */
[----:B----4-:R-:W-:-:S04]  /*21e0*/  ISETP.NE.AND P1, PT, R16, 0x1, PT ;  /* 0x000000011000780c */ /* 0x010fc80003f25270 */
[----:B------:R-:W-:-:S05]  /*21f0*/  SEL R4, R13, R4, !P1 ;  /* 0x000000040d047207 */ /* 0x000fca0004800000 */
[----:B------:R-:W-:Y:S02]  /*2200*/  IMAD.IADD R5, R3, 0x1, -R4 ;  /* 0x0000000103057824 */ /* 0x000fe400078e0a04 */
[----:B------:R-:W-:Y:S02]  /*2210*/  IMAD.IADD R3, R4, 0x1, -R3 ;  /* 0x0000000104037824 */ /* 0x000fe400078e0a03 */
[----:B------:R-:W-:Y:S02]  /*2220*/  IMAD R13, R5, R16, R13 ;  /* 0x00000010050d7224 */ /* 0x000fe400078e020d */
[----:B------:R-:W-:-:S07]  /*2230*/  IMAD R11, R3, R2, R11 ;  /* 0x00000002030b7224 */ /* 0x000fce00078e020b */
.L_x_34:
[----:B------:R-:W-:Y:S01]  /*2240*/  VIADD R14, R14, 0x1 ;  /* 0x000000010e0e7836 */ /* 0x000fe20000000000 */
[----:B------:R-:W-:Y:S01]  /*2250*/  PLOP3.LUT P1, PT, PT, PT, PT, 0x80, 0x8 ;  /* 0x000000000008781c */ /* 0x000fe20003f2f070 */
[----:B------:R-:W-:Y:S02]  /*2260*/  IMAD.IADD R21, R13, 0x1, R68 ;  /* 0x000000010d157824 */ /* 0x000fe400078e0244 */
[----:B------:R-:W-:Y:S01]  /*2270*/  IMAD.IADD R20, R11, 0x1, R66 ;  /* 0x000000010b147824 */ /* 0x000fe200078e0242 */
[----:B------:R-:W-:-:S04]  /*2280*/  ISETP.NE.AND P0, PT, R14, 0x2, PT ;  /* 0x000000020e00780c */ /* 0x000fc80003f05270 */
[----:B------:R-:W-:Y:S02]  /*2290*/  SEL R3, RZ, 0x1, P0 ;  /* 0x00000001ff037807 */ /* 0x000fe40000000000 */
[----:B------:R-:W-:Y:S02]  /*22a0*/  SEL R14, R14, RZ, P0 ;  /* 0x000000ff0e0e7207 */ /* 0x000fe40000000000 */
[----:B------:R-:W-:Y:S01]  /*22b0*/  LOP3.LUT R12, R12, R3, RZ, 0x3c, !PT ;  /* 0x000000030c0c7212 */ /* 0x000fe200078e3cff */
[----:B------:R-:W-:Y:S06]  /*22c0*/  @P2 BRA `(.L_x_35) ;  /* 0xfffffff000a02947 */ /* 0x000fec000383ffff */
[----:B------:R-:W-:Y:S01]  /*22d0*/  UIADD3 UR4, UPT, UPT, UR4, 0x28, URZ ;  /* 0x0000002804047890 */ /* 0x000fe2000fffe0ff */
[----:B------:R-:W-:-:S03]  /*22e0*/  SHF.L.U32 R3, R15, 0x1f, RZ ;  /* 0x0000001f0f037819 */ /* 0x000fc600000006ff */
[----:B------:R-:W-:-:S09]  /*22f0*/  ULEA UR5, UR6, UR4, 0x3 ;  /* 0x0000000406057291 */ /* 0x000fd2000f8e18ff */
[----:B------:R-:W1:Y:S02]  /*2300*/  SYNCS.PHASECHK.TRANS64.TRYWAIT P0, [UR5], R3 ;  /* 0x00000003ff0075a7 */ /* 0x000e640008001105 */
[----:B-1----:R-:W-:Y:S05]  /*2310*/  @!P0 BRA `(.L_x_36) ;  /* 0x0000004c00cc8947 */ /* 0x002fea0003800000 */
.L_x_121:
[----:B------:R-:W-:-:S04]  /*2320*/  UIADD3 UR6, UPT, UPT, UR6, 0x1, URZ ;  /* 0x0000000106067890 */ /* 0x000fc8000fffe0ff */
[----:B------:R-:W-:-:S04]  /*2330*/  UISETP.NE.AND UP0, UPT, UR6, 0x5, UPT ;  /* 0x000000050600788c */ /* 0x000fc8000bf05270 */
[----:B------:R-:W-:Y:S02]  /*2340*/  USEL UR7, URZ, 0x1, UP0 ;  /* 0x00000001ff077887 */ /* 0x000fe40008000000 */
[----:B------:R-:W-:-:S04]  /*2350*/  USEL UR6, UR6, URZ, UP0 ;  /* 0x000000ff06067287 */ /* 0x000fc80008000000 */
[----:B------:R-:W-:Y:S01]  /*2360*/  ULEA UR5, UR6, UR4, 0x3 ;  /* 0x0000000406057291 */ /* 0x000fe2000f8e18ff */
[----:B------:R-:W-:-:S04]  /*2370*/  LOP3.LUT R2, R15, UR7, RZ, 0x3c, !PT ;  /* 0x000000070f027c12 */ /* 0x000fc8000f8e3cff */
[----:B-1----:R-:W-:-:S04]  /*2380*/  SHF.L.U32 R3, R2, 0x1f, RZ ;  /* 0x0000001f02037819 */ /* 0x002fc800000006ff */
[----:B------:R-:W1:Y:S02]  /*2390*/  SYNCS.PHASECHK.TRANS64.TRYWAIT P0, [UR5], R3 ;  /* 0x00000003ff0075a7 */ /* 0x000e640008001105 */
[----:B-1----:R-:W-:Y:S05]  /*23a0*/  @!P0 BRA `(.L_x_37) ;  /* 0x0000004c00c08947 */ /* 0x002fea0003800000 */
.L_x_123:
        /* <DEDUP_REMOVED lines=9> */
.L_x_125:
        /* <DEDUP_REMOVED lines=9> */
.L_x_127:
[----:B------:R-:W-:-:S04]  /*24d0*/  UIADD3 UR6, UPT, UPT, UR6, 0x1, URZ ;  /* 0x0000000106067890 */ /* 0x000fc8000fffe0ff */
[----:B------:R-:W-:-:S04]  /*24e0*/  UISETP.NE.AND UP0, UPT, UR6, 0x5, UPT ;  /* 0x000000050600788c */ /* 0x000fc8000bf05270 */
[----:B------:R-:W-:Y:S02]  /*24f0*/  USEL UR5, URZ, 0x1, UP0 ;  /* 0x00000001ff057887 */ /* 0x000fe40008000000 */
[----:B------:R-:W-:-:S04]  /*2500*/  USEL UR6, UR6, URZ, UP0 ;  /* 0x000000ff06067287 */ /* 0x000fc80008000000 */
[----:B------:R-:W-:Y:S01]  /*2510*/  ULEA UR6, UR6, UR4, 0x3 ;  /* 0x0000000406067291 */ /* 0x000fe2000f8e18ff */
[----:B-1----:R-:W-:-:S04]  /*2520*/  LOP3.LUT R3, R2, UR5, RZ, 0x3c, !PT ;  /* 0x0000000502037c12 */ /* 0x002fc8000f8e3cff */
[----:B------:R-:W-:Y:S01]  /*2530*/  SHF.L.U32 R3, R3, 0x1f, RZ ;  /* 0x0000001f03037819 */ /* 0x000fe200000006ff */
[----:B----4-:R-:W-:-:S07]  /*2540*/  IMAD.U32 R0, RZ, RZ, UR6 ;  /* 0x00000006ff007e24 */ /* 0x010fce000f8e00ff */
.L_x_40:
[----:B-1----:R1:W2:Y:S02]  /*2550*/  SYNCS.PHASECHK.TRANS64.TRYWAIT P0, [R0+URZ], R3 ;  /* 0x00000003000075a7 */ /* 0x0022a400080011ff */
[----:B--2---:R-:W-:Y:S05]  /*2560*/  @!P0 NANOSLEEP.SYNCS 0x989680 ;  /* 0x009896800000895d */ /* 0x004fea0003900000 */
[----:B------:R-:W2:Y:S02]  /*2570*/  @!P0 SYNCS.PHASECHK.TRANS64 P0, [R0+URZ], R3 ;  /* 0x00000003000085a7 */ /* 0x000ea400080010ff */
[----:B--2---:R-:W-:Y:S05]  /*2580*/  @P0 EXIT ;  /* 0x000000000000094d */ /* 0x004fea0003800000 */
[----:B------:R-:W-:Y:S05]  /*2590*/  BRA `(.L_x_40) ;  /* 0xfffffffc00ec7947 */ /* 0x000fea000383ffff */
.L_x_17:
[----:B------:R-:W-:-:S04]  /*25a0*/  UISETP.NE.AND UP1, UPT, UR37, URZ, UPT ;  /* 0x000000ff2500728c */ /* 0x000fc8000bf25270 */
[----:B------:R-:W-:-:S09]  /*25b0*/  UISETP.NE.OR UP1, UPT, UR8, 0x1, UP1 ;  /* 0x000000010800788c */ /* 0x000fd20008f25670 */
[----:B------:R-:W-:Y:S05]  /*25c0*/  BRA.U UP1, `(.L_x_41) ;  /* 0x0000000501487547 */ /* 0x000fea000b800000 */
[----:B------:R-:W-:Y:S01]  /*25d0*/  ISETP.NE.AND P2, PT, R2, RZ, PT ;  /* 0x000000ff0200720c */ /* 0x000fe20003f45270 */
[----:B------:R-:W-:Y:S01]  /*25e0*/  IMAD.MOV.U32 R12, RZ, RZ, 0x1 ;  /* 0x00000001ff0c7424 */ /* 0x000fe200078e00ff */
[----:B------:R-:W-:Y:S02]  /*25f0*/  CS2R R10, SRZ ;  /* 0x00000000000a7805 */ /* 0x000fe4000001ff00 */
[----:B------:R-:W-:Y:S01]  /*2600*/  CS2R R8, SRZ ;  /* 0x0000000000087805 */ /* 0x000fe2000001ff00 */
[----:B------:R-:W-:Y:S01]  /*2610*/  UMOV UR4, 0x400 ;  /* 0x0000040000047882 */ /* 0x000fe20000000000 */
[----:B------:R-:W-:Y:S01]  /*2620*/  UMOV UR6, URZ ;  /* 0x000000ff00067c82 */ /* 0x000fe20008000000 */
[----:B------:R-:W-:-:S12]  /*2630*/  ULEA UR37, UR37, UR4, 0x18 ;  /* 0x0000000425257291 */ /* 0x000fd8000f8ec0ff */
.L_x_45:
[----:B------:R-:W-:Y:S02]  /*2640*/  LEA R0, R8, UR37, 0x3 ;  /* 0x0000002508007c11 */ /* 0x000fe4000f8e18ff */
[----:B------:R-:W-:-:S03]  /*2650*/  SHF.L.U32 R5, R9, 0x1f, RZ ;  /* 0x0000001f09057819 */ /* 0x000fc600000006ff */
[----:B------:R-:W-:Y:S01]  /*2660*/  VIADD R4, R0, 0x100 ;  /* 0x0000010000047836 */ /* 0x000fe20000000000 */
[----:B------:R-:W1:Y:S02]  /*2670*/  SYNCS.PHASECHK.TRANS64.TRYWAIT P0, [R0+URZ+0xf0], R5 ;  /* 0x0000f005000075a7 */ /* 0x000e6400080011ff */
[----:B-1----:R-:W-:Y:S05]  /*2680*/  @!P0 BRA `(.L_x_42) ;  /* 0x0000004c00508947 */ /* 0x002fea0003800000 */
.L_x_128:
[----:B------:R-:W-:Y:S01]  /*2690*/  ULEA UR5, UR6, UR37, 0x3 ;  /* 0x0000002506057291 */ /* 0x000fe2000f8e18ff */
[----:B------:R-:W-:Y:S02]  /*26a0*/  PRMT R4, RZ, 0x654, R4 ;  /* 0x00000654ff047816 */ /* 0x000fe40000000004 */
[----:B-1----:R-:W-:Y:S01]  /*26b0*/  SHF.L.U32 R5, R12, 0x1f, RZ ;  /* 0x0000001f0c057819 */ /* 0x002fe200000006ff */
[----:B------:R-:W-:Y:S01]  /*26c0*/  UIADD3 UR4, UPT, UPT, UR5, 0x90, URZ ;  /* 0x0000009005047890 */ /* 0x000fe2000fffe0ff */
[----:B------:R1:W-:Y:S05]  /*26d0*/  SYNCS.ARRIVE.TRANS64.RED.A1T0 RZ, [R4+URZ], RZ ;  /* 0x000000ff04ff79a7 */ /* 0x0003ea00081004ff */
[----:B------:R-:W-:Y:S01]  /*26e0*/  IMAD.U32 R7, RZ, RZ, UR4 ;  /* 0x00000004ff077e24 */ /* 0x000fe2000f8e00ff */
[----:B------:R-:W2:Y:S04]  /*26f0*/  SYNCS.PHASECHK.TRANS64.TRYWAIT P0, [UR5+0xa0], R5 ;  /* 0x0000a005ff0075a7 */ /* 0x000ea80008001105 */
[----:B------:R-:W-:Y:S01]  /*2700*/  PRMT R6, R2, 0x654, R7 ;  /* 0x0000065402067816 */ /* 0x000fe20000000007 */
[----:B-1----:R-:W-:Y:S01]  /*2710*/  @!P2 IMAD.MOV.U32 R4, RZ, RZ, 0x10 ;  /* 0x00000010ff04a424 */ /* 0x002fe200078e00ff */
[----:B--2---:R-:W-:Y:S06]  /*2720*/  @!P0 BRA `(.L_x_43) ;  /* 0x0000004c003c8947 */ /* 0x004fec0003800000 */
.L_x_130:
[----:B------:R-:W-:Y:S01]  /*2730*/  ULEA UR4, UR6, UR37, 0x4 ;  /* 0x0000002506047291 */ /* 0x000fe2000f8e20ff */
[----:B------:R-:W-:Y:S01]  /*2740*/  SEL R3, R6, R3, !P2 ;  /* 0x0000000306037207 */ /* 0x000fe20005000000 */
[----:B------:R-:W-:Y:S01]  /*2750*/  UIADD3 UR5, UPT, UPT, UR5, 0x90, URZ ;  /* 0x0000009005057890 */ /* 0x000fe2000fffe0ff */
[----:B-1----:R-:W-:Y:S01]  /*2760*/  LEA R0, R11, UR37, 0x3 ;  /* 0x000000250b007c11 */ /* 0x002fe2000f8e18ff */
[----:B------:R-:W-:Y:S01]  /*2770*/  UIADD3 UR4, UPT, UPT, UR4, 0x120, URZ ;  /* 0x0000012004047890 */ /* 0x000fe2000fffe0ff */
[----:B------:R-:W-:Y:S01]  /*2780*/  SHF.L.U32 R5, R10, 0x1f, RZ ;  /* 0x0000001f0a057819 */ /* 0x000fe200000006ff */
[----:B------:R1:W-:Y:S01]  /*2790*/  @!P2 SYNCS.ARRIVE.TRANS64.RED RZ, [R3+URZ], R4 ;  /* 0x0000000403ffa9a7 */ /* 0x0003e200080004ff */
[----:B------:R-:W-:Y:S01]  /*27a0*/  UIADD3 UR6, UPT, UPT, UR6, 0x1, URZ ;  /* 0x0000000106067890 */ /* 0x000fe2000fffe0ff */
[----:B------:R-:W-:-:S03]  /*27b0*/  VIADD R8, R8, 0x1 ;  /* 0x0000000108087836 */ /* 0x000fc60000000000 */
[----:B------:R-:W-:Y:S02]  /*27c0*/  UISETP.NE.AND UP0, UPT, UR6, 0x2, UPT ;  /* 0x000000020600788c */ /* 0x000fe4000bf05270 */
[----:B------:R-:W-:Y:S06]  /*27d0*/  UGETNEXTWORKID.BROADCAST [UR4], [UR5] ;  /* 0x00000000040073ca */ /* 0x000fec0008000100 */
[----:B------:R-:W-:Y:S01]  /*27e0*/  USEL UR4, URZ, 0x1, UP0 ;  /* 0x00000001ff047887 */ /* 0x000fe20008000000 */
[----:B------:R-:W-:Y:S01]  /*27f0*/  ISETP.NE.AND P0, PT, R8, 0x2, PT ;  /* 0x000000020800780c */ /* 0x000fe20003f05270 */
[----:B------:R-:W-:Y:S01]  /*2800*/  USEL UR6, UR6, URZ, UP0 ;  /* 0x000000ff06067287 */ /* 0x000fe20008000000 */
[----:B------:R-:W2:Y:S03]  /*2810*/  SYNCS.PHASECHK.TRANS64.TRYWAIT P1, [R0+URZ+0x90], R5 ;  /* 0x00009005000075a7 */ /* 0x000ea600080211ff */
[----:B------:R-:W-:Y:S01]  /*2820*/  LOP3.LUT R12, R12, UR4, RZ, 0x3c, !PT ;  /* 0x000000040c0c7c12 */ /* 0x000fe2000f8e3cff */
[----:B-12---:R-:W-:Y:S07]  /*2830*/  @!P1 BRA `(.L_x_44) ;  /* 0x0000004c00109947 */ /* 0x006fee0003800000 */
.L_x_131:
[C---:B------:R-:W-:Y:S01]  /*2840*/  LEA R4, R11.reuse, UR37, 0x4 ;  /* 0x000000250b047c11 */ /* 0x040fe2000f8e20ff */
[----:B-1----:R-:W-:Y:S01]  /*2850*/  VIADD R0, R0, 0xa0 ;  /* 0x000000a000007836 */ /* 0x002fe20000000000 */
[----:B------:R-:W-:Y:S01]  /*2860*/  SEL R8, R8, RZ, P0 ;  /* 0x000000ff08087207 */ /* 0x000fe20000000000 */
[----:B------:R-:W-:-:S03]  /*2870*/  VIADD R11, R11, 0x1 ;  /* 0x000000010b0b7836 */ /* 0x000fc60000000000 */
[----:B------:R-:W1:Y:S01]  /*2880*/  LDS.128 R4, [R4+0x120] ;  /* 0x0001200004047984 */ /* 0x000e620000000c00 */
[----:B------:R-:W-:Y:S02]  /*2890*/  PRMT R0, RZ, 0x654, R0 ;  /* 0x00000654ff007816 */ /* 0x000fe40000000000 */
[C---:B------:R-:W-:Y:S01]  /*28a0*/  ISETP.NE.AND P1, PT, R11.reuse, 0x2, PT ;  /* 0x000000020b00780c */ /* 0x040fe20003f25270 */
[----:B------:R-:W-:Y:S01]  /*28b0*/  @!PT LDS RZ, [RZ] ;  /* 0x00000000fffff984 */ /* 0x000fe20000000800 */
[----:B------:R-:W-:Y:S01]  /*28c0*/  @!PT LDS RZ, [RZ] ;  /* 0x00000000fffff984 */ /* 0x000fe20000000800 */
[----:B------:R-:W-:Y:S01]  /*28d0*/  @!PT LDS RZ, [RZ] ;  /* 0x00000000fffff984 */ /* 0x000fe20000000800 */
[----:B------:R-:W-:Y:S01]  /*28e0*/  @!PT LDS RZ, [RZ] ;  /* 0x00000000fffff984 */ /* 0x000fe20000000800 */
[----:B------:R2:W-:Y:S06]  /*28f0*/  MEMBAR.ALL.CTA ;  /* 0x0000000000007992 */ /* 0x0005ec0000008000 */
[----:B--2---:R-:W2:Y:S01]  /*2900*/  FENCE.VIEW.ASYNC.S ;  /* 0x00000000000073c6 */ /* 0x004ea20000000000 */
[----:B------:R-:W-:Y:S01]  /*2910*/  SEL R11, R11, RZ, P1 ;  /* 0x000000ff0b0b7207 */ /* 0x000fe20000800000 */
[----:B--2---:R2:W-:Y:S01]  /*2920*/  SYNCS.ARRIVE.TRANS64.RED.A1T0 RZ, [R0+URZ], RZ ;  /* 0x000000ff00ff79a7 */ /* 0x0045e200081004ff */
[----:B-1----:R-:W-:-:S02]  /*2930*/  LOP3.LUT P3, RZ, R6, 0x1, RZ, 0xc0, !PT ;  /* 0x0000000106ff7812 */ /* 0x002fc4000786c0ff */
[----:B------:R-:W-:-:S04]  /*2940*/  SEL R5, RZ, 0x1, P1 ;  /* 0x00000001ff057807 */ /* 0x000fc80000800000 */
[----:B------:R-:W-:Y:S02]  /*2950*/  LOP3.LUT R10, R10, R5, RZ, 0x3c, !PT ;  /* 0x000000050a0a7212 */ /* 0x000fe400078e3cff */
[----:B--2---:R-:W-:-:S04]  /*2960*/  SEL R0, RZ, 0x1, P0 ;  /* 0x00000001ff007807 */ /* 0x004fc80000000000 */
[----:B------:R-:W-:Y:S01]  /*2970*/  LOP3.LUT R9, R9, R0, RZ, 0x3c, !PT ;  /* 0x0000000009097212 */ /* 0x000fe200078e3cff */
[----:B------:R-:W-:Y:S06]  /*2980*/  @P3 BRA `(.L_x_45) ;  /* 0xfffffffc002c3947 */ /* 0x000fec000383ffff */
[----:B------:R-:W-:Y:S01]  /*2990*/  ULEA UR5, UR6, UR37, 0x3 ;  /* 0x0000002506057291 */ /* 0x000fe2000f8e18ff */
[----:B------:R-:W-:-:S08]  /*29a0*/  SHF.L.U32 R3, R12, 0x1f, RZ ;  /* 0x0000001f0c037819 */ /* 0x000fd000000006ff */
[----:B------:R-:W1:Y:S02]  /*29b0*/  SYNCS.PHASECHK.TRANS64 P0, [UR5+0xa0], R3 ;  /* 0x0000a003ff0075a7 */ /* 0x000e640008001005 */
[----:B-1----:R-:W-:Y:S05]  /*29c0*/  @P0 BRA `(.L_x_46) ;  /* 0x0000000000080947 */ /* 0x002fea0003800000 */
[----:B------:R-:W1:Y:S02]  /*29d0*/  SYNCS.PHASECHK.TRANS64.TRYWAIT P0, [UR5+0xa0], R3 ;  /* 0x0000a003ff0075a7 */ /* 0x000e640008001105 */
[----:B-1----:R-:W-:Y:S05]  /*29e0*/  @!P0 BRA `(.L_x_47) ;  /* 0x0000004800b88947 */ /* 0x002fea0003800000 */
.L_x_46:
[----:B------:R-:W-:-:S04]  /*29f0*/  UIADD3 UR4, UPT, UPT, UR6, 0x1, URZ ;  /* 0x0000000106047890 */ /* 0x000fc8000fffe0ff */
[----:B------:R-:W-:-:S04]  /*2a00*/  UISETP.NE.AND UP0, UPT, UR4, 0x2, UPT ;  /* 0x000000020400788c */ /* 0x000fc8000bf05270 */
[----:B------:R-:W-:Y:S02]  /*2a10*/  USEL UR7, URZ, 0x1, UP0 ;  /* 0x00000001ff077887 */ /* 0x000fe40008000000 */
[----:B------:R-:W-:-:S04]  /*2a20*/  USEL UR4, UR4, URZ, UP0 ;  /* 0x000000ff04047287 */ /* 0x000fc80008000000 */
[----:B------:R-:W-:Y:S01]  /*2a30*/  ULEA UR4, UR4, UR37, 0x3 ;  /* 0x0000002504047291 */ /* 0x000fe2000f8e18ff */
[----:B-1----:R-:W-:-:S04]  /*2a40*/  LOP3.LUT R3, R12, UR7, RZ, 0x3c, !PT ;  /* 0x000000070c037c12 */ /* 0x002fc8000f8e3cff */
[----:B------:R-:W-:-:S04]  /*2a50*/  SHF.L.U32 R0, R3, 0x1f, RZ ;  /* 0x0000001f03007819 */ /* 0x000fc800000006ff */
[----:B------:R-:W1:Y:S02]  /*2a60*/  SYNCS.PHASECHK.TRANS64 P0, [UR4+0xa0], R0 ;  /* 0x0000a000ff0075a7 */ /* 0x000e640008001004 */
[----:B-1----:R-:W-:Y:S05]  /*2a70*/  @P0 EXIT ;  /* 0x000000000000094d */ /* 0x002fea0003800000 */
[----:B------:R-:W-:Y:S02]  /*2a80*/  SHF.L.U32 R3, R3, 0x1f, RZ ;  /* 0x0000001f03037819 */ /* 0x000fe400000006ff */
[----:B------:R-:W-:-:S07]  /*2a90*/  MOV R0, UR4 ;  /* 0x0000000400007c02 */ /* 0x000fce0008000f00 */
.L_x_48:
[----:B-1----:R1:W2:Y:S02]  /*2aa0*/  SYNCS.PHASECHK.TRANS64.TRYWAIT P0, [R0+URZ+0xa0], R3 ;  /* 0x0000a003000075a7 */ /* 0x0022a400080011ff */
[----:B--2---:R-:W-:Y:S05]  /*2ab0*/  @!P0 NANOSLEEP.SYNCS 0x989680 ;  /* 0x009896800000895d */ /* 0x004fea0003900000 */
[----:B------:R-:W2:Y:S02]  /*2ac0*/  @!P0 SYNCS.PHASECHK.TRANS64 P0, [R0+URZ+0xa0], R3 ;  /* 0x0000a003000085a7 */ /* 0x000ea400080010ff */
[----:B--2---:R-:W-:Y:S05]  /*2ad0*/  @P0 EXIT ;  /* 0x000000000000094d */ /* 0x004fea0003800000 */
[----:B------:R-:W-:Y:S05]  /*2ae0*/  BRA `(.L_x_48) ;  /* 0xfffffffc00ec7947 */ /* 0x000fea000383ffff */
.L_x_41:
[----:B------:R-:W-:-:S09]  /*2af0*/  UISETP.NE.AND UP1, UPT, UR8, URZ, UPT ;  /* 0x000000ff0800728c */ /* 0x000fd2000bf25270 */
[----:B------:R-:W-:Y:S05]  /*2b00*/  BRA.U UP1, `(.L_x_49) ;  /* 0x0000000d01cc7547 */ /* 0x000fea000b800000 */
[----:B------:R-:W-:Y:S01]  /*2b10*/  UMOV UR4, 0x40 ;  /* 0x0000004000047882 */ /* 0x000fe20000000000 */
[----:B------:R-:W-:Y:S01]  /*2b20*/  NOP ;  /* 0x0000000000007918 */ /* 0x000fe20000000000 */
[----:B------:R-:W-:Y:S01]  /*2b30*/  ULEA UR4, UR37, UR4, 0x18 ;  /* 0x0000000425047291 */ /* 0x000fe2000f8ec0ff */
[----:B------:R-:W-:Y:S02]  /*2b40*/  UMOV UR5, 0x400 ;  /* 0x0000040000057882 */ /* 0x000fe40000000000 */
[----:B------:R-:W-:-:S06]  /*2b50*/  ULEA UR37, UR37, UR5, 0x18 ;  /* 0x0000000525257291 */ /* 0x000fcc000f8ec0ff */
[----:B------:R-:W1:Y:S02]  /*2b60*/  LDS.U8 R0, [UR4+0x1c] ;  /* 0x00001c04ff007984 */ /* 0x000e640008000000 */
[----:B-1----:R-:W-:-:S13]  /*2b70*/  ISETP.NE.AND P0, PT, R0, RZ, PT ;  /* 0x000000ff0000720c */ /* 0x002fda0003f05270 */
[----:B------:R-:W-:Y:S05]  /*2b80*/  @P0 BRA `(.L_x_50) ;  /* 0x0000000000580947 */ /* 0x000fea0003800000 */
[----:B------:R-:W-:-:S13]  /*2b90*/  ELECT P0, URZ, PT ;  /* 0x0000000000ff782f */ /* 0x000fda0003800000 */
[----:B------:R-:W-:Y:S05]  /*2ba0*/  @!P0 BRA `(.L_x_51) ;  /* 0x0000000000608947 */ /* 0x000fea0003800000 */
[----:B------:R-:W-:Y:S01]  /*2bb0*/  UMOV UR5, 0x10 ;  /* 0x0000001000057882 */ /* 0x000fe20000000000 */
[----:B------:R-:W-:Y:S01]  /*2bc0*/  HFMA2 R0, -RZ, RZ, 0, 5.9604644775390625e-08 ;  /* 0x00000001ff007431 */ /* 0x000fe200000001ff */
[----:B------:R-:W-:-:S03]  /*2bd0*/  MOV R2, 0xffff ;  /* 0x0000ffff00027802 */ /* 0x000fc60000000f00 */
[----:B------:R-:W-:Y:S04]  /*2be0*/  DEPBAR.LE SB1, 0x36 ;  /* 0x00009d800000791a */ /* 0x000fe80000000000 */
[----:B------:R-:W1:Y:S02]  /*2bf0*/  UTCATOMSWS.FIND_AND_SET.ALIGN UP0, UR5, UR5 ;  /* 0x00000005000575e3 */ /* 0x000e640008000800 */
[----:B-1----:R-:W-:Y:S01]  /*2c00*/  MOV R3, UR5 ;  /* 0x0000000500037c02 */ /* 0x002fe20008000f00 */
[----:B------:R-:W-:Y:S06]  /*2c10*/  BRA.U UP0, `(.L_x_52) ;  /* 0x0000000100187547 */ /* 0x000fec000b800000 */
.L_x_53:
[----:B------:R-:W-:Y:S05]  /*2c20*/  NANOSLEEP 0x64 ;  /* 0x000000640000795d */ /* 0x000fea0003800000 */
[----:B------:R-:W-:-:S05]  /*2c30*/  UMOV UR5, 0x10 ;  /* 0x0000001000057882 */ /* 0x000fca0000000000 */
[----:B------:R-:W-:Y:S04]  /*2c40*/  DEPBAR.LE SB1, 0x36 ;  /* 0x00009d800000791a */ /* 0x000fe80000000000 */
[----:B------:R-:W1:Y:S02]  /*2c50*/  UTCATOMSWS.FIND_AND_SET.ALIGN UP0, UR5, UR5 ;  /* 0x00000005000575e3 */ /* 0x000e640008000800 */
[----:B-1----:R-:W-:Y:S01]  /*2c60*/  MOV R3, UR5 ;  /* 0x0000000500037c02 */ /* 0x002fe20008000f00 */
[----:B------:R-:W-:Y:S05]  /*2c70*/  BRA.U !UP0, `(.L_x_53) ;  /* 0xfffffffd08e87547 */ /* 0x000fea000b83ffff */
.L_x_52:
[-C--:B------:R-:W-:Y:S02]  /*2c80*/  SHF.L.U32 R2, R2, R3.reuse, RZ ;  /* 0x0000000302027219 */ /* 0x080fe400000006ff */
[----:B------:R-:W-:Y:S01]  /*2c90*/  SHF.L.U32 R0, R0, R3, RZ ;  /* 0x0000000300007219 */ /* 0x000fe200000006ff */
[----:B------:R-:W-:Y:S02]  /*2ca0*/  IMAD.SHL.U32 R3, R3, 0x20, RZ ;  /* 0x0000002003037824 */ /* 0x000fe400078e00ff */
[----:B------:R1:W-:Y:S04]  /*2cb0*/  ATOMS.OR RZ, [UR4+0x14], R2 ;  /* 0x00001402ffff798c */ /* 0x0003e8000b000004 */
[----:B------:R1:W-:Y:S04]  /*2cc0*/  ATOMS.OR RZ, [UR4+0x18], R0 ;  /* 0x00001800ffff798c */ /* 0x0003e8000b000004 */
[----:B------:R1:W-:Y:S01]  /*2cd0*/  STS [UR37+0x140], R3 ;  /* 0x00014003ff007988 */ /* 0x0003e20008000825 */
[----:B------:R-:W-:Y:S05]  /*2ce0*/  BRA `(.L_x_51) ;  /* 0x0000000000107947 */ /* 0x000fea0003800000 */
.L_x_50:
[----:B------:R-:W-:Y:S02]  /*2cf0*/  MOV R0, 0xffffffff ;  /* 0xffffffff00007802 */ /* 0x000fe40000000f00 */
[----:B------:R-:W-:-:S03]  /*2d00*/  MOV R2, 0x2d30 ;  /* 0x00002d3000027802 */ /* 0x000fc60000000f00 */
[----:B------:R1:W-:Y:S04]  /*2d10*/  STS [UR37+0x140], R0 ;  /* 0x00014000ff007988 */ /* 0x0003e80008000825 */
[----:B-1-3-5:R-:W-:Y:S05]  /*2d20*/  CALL.REL.NOINC `($__internal_1_$__cuda_sm10x_tcgen05_guardrail_trap_phase_invalid_during_alloc) ;  /* 0x0000004c008c7944 */ /* 0x02afea0003c00000 */
.L_x_51:
[----:B------:R-:W-:Y:S05]  /*2d30*/  WARPSYNC.ALL ;  /* 0x0000000000007948 */ /* 0x000fea0003800000 */
[----:B------:R-:W2:Y:S01]  /*2d40*/  S2UR UR5, SR_CgaCtaId ;  /* 0x00000000000579c3 */ /* 0x000ea20000008800 */
[----:B------:R-:W-:Y:S01]  /*2d50*/  UMOV UR4, 0x400 ;  /* 0x0000040000047882 */ /* 0x000fe20000000000 */
[----:B------:R-:W-:-:S06]  /*2d60*/  NOP ;  /* 0x0000000000007918 */ /* 0x000fcc0000000000 */
[----:B------:R-:W-:Y:S06]  /*2d70*/  BAR.ARV 0x6, 0xa0 ;  /* 0x0182800000007b1d */ /* 0x000fec0000002000 */
[----:B------:R-:W4:Y:S01]  /*2d80*/  LDCU UR7, c[0x0][0x38c] ;  /* 0x00007180ff0777ac */ /* 0x000f220008000800 */
[----:B------:R-:W-:Y:S01]  /*2d90*/  IMAD.MOV.U32 R11, RZ, RZ, 0x1 ;  /* 0x00000001ff0b7424 */ /* 0x000fe200078e00ff */
[----:B------:R-:W-:Y:S01]  /*2da0*/  CS2R R8, SRZ ;  /* 0x0000000000087805 */ /* 0x000fe2000001ff00 */
[----:B------:R-:W-:Y:S01]  /*2db0*/  IMAD.MOV.U32 R10, RZ, RZ, RZ ;  /* 0x000000ffff0a7224 */ /* 0x000fe200078e00ff */
[----:B------:R-:W3:Y:S01]  /*2dc0*/  LDCU UR6, c[0x0][0x38c] ;  /* 0x00007180ff0677ac */ /* 0x000ee20008000800 */
[----:B------:R-:W-:Y:S01]  /*2dd0*/  UMOV UR15, URZ ;  /* 0x000000ff000f7c82 */ /* 0x000fe20008000000 */
[----:B------:R-:W-:Y:S01]  /*2de0*/  UMOV UR14, URZ ;  /* 0x000000ff000e7c82 */ /* 0x000fe20008000000 */
[----:B--2---:R-:W-:Y:S01]  /*2df0*/  ULEA UR5, UR5, UR4, 0x18 ;  /* 0x0000000405057291 */ /* 0x004fe2000f8ec0ff */
[----:B------:R-:W-:Y:S01]  /*2e00*/  UMOV UR24, 0x0 ;  /* 0x0000000000187882 */ /* 0x000fe20000000000 */
[----:B------:R-:W-:-:S02]  /*2e10*/  UMOV UR25, 0x4100910 ;  /* 0x0410091000197882 */ /* 0x000fc40000000000 */
[----:B------:R-:W-:Y:S02]  /*2e20*/  UIADD3 UR10, UPT, UPT, UR5, 0x6800, URZ ;  /* 0x00006800050a7890 */ /* 0x000fe4000fffe0ff */
[----:B------:R-:W-:Y:S02]  /*2e30*/  UIADD3 UR11, UPT, UPT, UR5, 0x10800, URZ ;  /* 0x00010800050b7890 */ /* 0x000fe4000fffe0ff */
[----:B----4-:R-:W-:Y:S01]  /*2e40*/  UIADD3 UR7, UPT, UPT, UR7, 0x1f, URZ ;  /* 0x0000001f07077890 */ /* 0x010fe2000fffe0ff */
[----:B-1----:R-:W1:Y:S01]  /*2e50*/  LDS R0, [UR5+0x140] ;  /* 0x00014005ff007984 */ /* 0x002e620008000800 */
[----:B------:R-:W-:Y:S02]  /*2e60*/  USHF.R.U32.HI UR10, URZ, 0x4, UR10 ;  /* 0x00000004ff0a7899 */ /* 0x000fe4000801160a */
[----:B------:R-:W-:Y:S02]  /*2e70*/  USHF.R.S32.HI UR4, URZ, 0x1f, UR7 ;  /* 0x0000001fff047899 */ /* 0x000fe40008011407 */
[----:B------:R-:W-:-:S02]  /*2e80*/  USHF.R.U32.HI UR11, URZ, 0x4, UR11 ;  /* 0x00000004ff0b7899 */ /* 0x000fc4000801160b */
[----:B------:R-:W-:Y:S02]  /*2e90*/  ULEA.HI UR4, UR4, UR7, URZ, 0x5 ;  /* 0x0000000704047291 */ /* 0x000fe4000f8f28ff */
[----:B------:R-:W-:Y:S02]  /*2ea0*/  ULOP3.LUT UR10, UR10, 0x3fff, URZ, 0xc0, !UPT ;  /* 0x00003fff0a0a7892 */ /* 0x000fe4000f8ec0ff */
[----:B------:R-:W-:Y:S02]  /*2eb0*/  USHF.R.S32.HI UR4, URZ, 0x5, UR4 ;  /* 0x00000005ff047899 */ /* 0x000fe40008011404 */
[----:B------:R-:W-:Y:S02]  /*2ec0*/  ULOP3.LUT UR11, UR11, 0x3fff, URZ, 0xc0, !UPT ;  /* 0x00003fff0b0b7892 */ /* 0x000fe4000f8ec0ff */
[----:B------:R-:W-:Y:S01]  /*2ed0*/  UISETP.LT.AND UP0, UPT, UR4, 0x1, UPT ;  /* 0x000000010400788c */ /* 0x000fe2000bf01270 */
[----:B------:R-:W-:Y:S01]  /*2ee0*/  UMOV UR22, 0x0 ;  /* 0x0000000000167882 */ /* 0x000fe20000000000 */
[----:B------:R-:W-:-:S02]  /*2ef0*/  UMOV UR23, 0x4100910 ;  /* 0x0410091000177882 */ /* 0x000fc40000000000 */
[----:B------:R-:W-:Y:S02]  /*2f00*/  USEL UR9, UR4, 0x1, !UP0 ;  /* 0x0000000104097887 */ /* 0x000fe4000c000000 */
[----:B------:R-:W-:Y:S02]  /*2f10*/  ULOP3.LUT UR10, UR10, 0x10000, URZ, 0xfc, !UPT ;  /* 0x000100000a0a7892 */ /* 0x000fe4000f8efcff */
[----:B------:R-:W-:Y:S02]  /*2f20*/  ULOP3.LUT UR11, UR11, 0x10000, URZ, 0xfc, !UPT ;  /* 0x000100000b0b7892 */ /* 0x000fe4000f8efcff */
[----:B------:R-:W-:Y:S02]  /*2f30*/  UIADD3 UR9, UPT, UPT, -UR9, URZ, URZ ;  /* 0x000000ff09097290 */ /* 0x000fe4000fffe1ff */
[----:B---3--:R-:W-:Y:S01]  /*2f40*/  UISETP.GE.AND UP3, UPT, UR6, 0x1, UPT ;  /* 0x000000010600788c */ /* 0x008fe2000bf66270 */
[----:B------:R-:W-:Y:S01]  /*2f50*/  UMOV UR20, 0x0 ;  /* 0x0000000000147882 */ /* 0x000fe20000000000 */
[----:B------:R-:W-:Y:S01]  /*2f60*/  UMOV UR21, 0x4100910 ;  /* 0x0410091000157882 */ /* 0x000fe20000000000 */
[----:B------:R-:W-:Y:S01]  /*2f70*/  UMOV UR18, 0x0 ;  /* 0x0000000000127882 */ /* 0x000fe20000000000 */
[----:B------:R-:W-:Y:S01]  /*2f80*/  UMOV UR19, 0x4100910 ;  /* 0x0410091000137882 */ /* 0x000fe20000000000 */
[----:B-1----:R-:W-:-:S15]  /*2f90*/  R2UR UR16, R0 ;  /* 0x00000000001072ca */ /* 0x002fde00000e0000 */
.L_x_60:
[----:B------:R-:W-:Y:S02]  /*2fa0*/  LEA R0, R10, UR5, 0x3 ;  /* 0x000000050a007c11 */ /* 0x000fe4000f8e18ff */
[----:B------:R-:W-:Y:S02]  /*2fb0*/  SHF.L.U32 R5, R9, 0x1f, RZ ;  /* 0x0000001f09057819 */ /* 0x000fe400000006ff */
[----:B------:R-:W-:Y:S01]  /*2fc0*/  PLOP3.LUT P0, PT, PT, PT, UP3, 0x80, 0x8 ;  /* 0x000000000008781c */ /* 0x000fe20003f0f038 */
[----:B------:R-:W-:Y:S01]  /*2fd0*/  VIADD R3, R0, 0xa0 ;  /* 0x000000a000037836 */ /* 0x000fe20000000000 */
[----:B-1----:R-:W1:Y:S02]  /*2fe0*/  SYNCS.PHASECHK.TRANS64.TRYWAIT P1, [R0+URZ+0x90], R5 ;  /* 0x00009005000075a7 */ /* 0x002e6400080211ff */
[----:B-1-3--:R-:W-:Y:S09]  /*2ff0*/  @!P1 BRA `(.L_x_54) ;  /* 0x00000044004c9947 */ /* 0x00aff20003800000 */
.L_x_133:
[----:B------:R-:W-:Y:S01]  /*3000*/  LEA R4, R10, UR5, 0x4 ;  /* 0x000000050a047c11 */ /* 0x000fe2000f8e20ff */
[----:B------:R-:W-:Y:S01]  /*3010*/  @UP3 ULEA UR6, UR14, UR5, 0x3 ;  /* 0x000000050e063291 */ /* 0x000fe2000f8e18ff */
[----:B------:R-:W-:Y:S01]  /*3020*/  PLOP3.LUT P2, PT, PT, PT, PT, 0x80, 0x8 ;  /* 0x000000000008781c */ /* 0x000fe20003f4f070 */
[----:B------:R-:W-:Y:S01]  /*3030*/  ULEA UR7, UR15, UR5, 0x3 ;  /* 0x000000050f077291 */ /* 0x000fe2000f8e18ff */
[----:B------:R-:W-:Y:S02]  /*3040*/  PRMT R3, RZ, 0x654, R3 ;  /* 0x00000654ff037816 */ /* 0x000fe40000000003 */
[----:B-1----:R-:W1:Y:S01]  /*3050*/  LDS.128 R4, [R4+0x120] ;  /* 0x0001200004047984 */ /* 0x002e620000000c00 */
[----:B------:R-:W-:Y:S02]  /*3060*/  @P0 SHF.L.U32 R2, R8, 0x1f, RZ ;  /* 0x0000001f08020819 */ /* 0x000fe400000006ff */
[----:B------:R-:W-:Y:S01]  /*3070*/  SHF.L.U32 R0, R11, 0x1f, RZ ;  /* 0x0000001f0b007819 */ /* 0x000fe200000006ff */
[----:B------:R-:W-:Y:S01]  /*3080*/  @!PT LDS RZ, [RZ] ;  /* 0x00000000fffff984 */ /* 0x000fe20000000800 */
[----:B------:R-:W-:Y:S01]  /*3090*/  @!PT LDS RZ, [RZ] ;  /* 0x00000000fffff984 */ /* 0x000fe20000000800 */
[----:B------:R-:W-:Y:S01]  /*30a0*/  @!PT LDS RZ, [RZ] ;  /* 0x00000000fffff984 */ /* 0x000fe20000000800 */
[----:B------:R-:W-:Y:S01]  /*30b0*/  @!PT LDS RZ, [RZ] ;  /* 0x00000000fffff984 */ /* 0x000fe20000000800 */
[----:B------:R2:W-:Y:S06]  /*30c0*/  MEMBAR.ALL.CTA ;  /* 0x0000000000007992 */ /* 0x0005ec0000008000 */
[----:B--2---:R-:W2:Y:S02]  /*30d0*/  FENCE.VIEW.ASYNC.S ;  /* 0x00000000000073c6 */ /* 0x004ea40000000000 */
[----:B--2---:R2:W-:Y:S01]  /*30e0*/  SYNCS.ARRIVE.TRANS64.RED.A1T0 RZ, [R3+URZ], RZ ;  /* 0x000000ff03ff79a7 */ /* 0x0045e200081004ff */
[----:B------:R2:W3:Y:S01]  /*30f0*/  @P0 SYNCS.PHASECHK.TRANS64.TRYWAIT P2, [UR6], R2 ;  /* 0x00000002ff0005a7 */ /* 0x0004e20008041106 */
[----:B------:R-:W-:Y:S01]  /*3100*/  ULEA.HI UR6, UR15, UR15, URZ, 0x1 ;  /* 0x0000000f0f067291 */ /* 0x000fe2000f8f08ff */
[----:B-1----:R-:W-:-:S03]  /*3110*/  LOP3.LUT P1, RZ, R6, 0x1, RZ, 0xc0, !PT ;  /* 0x0000000106ff7812 */ /* 0x002fc6000782c0ff */
[----:B------:R-:W-:Y:S02]  /*3120*/  USHF.L.U32 UR8, UR6, 0x5, URZ ;  /* 0x0000000506087899 */ /* 0x000fe400080006ff */
[----:B------:R-:W-:Y:S02]  /*3130*/  ULOP3.LUT UR6, UR6, 0xffe, URZ, 0xc0, !UPT ;  /* 0x00000ffe06067892 */ /* 0x000fe4000f8ec0ff */
[----:B------:R-:W-:Y:S02]  /*3140*/  ULOP3.LUT UR8, UR8, 0xffffffc0, URZ, 0xc0, !UPT ;  /* 0xffffffc008087892 */ /* 0x000fe4000f8ec0ff */
[----:B------:R-:W-:Y:S02]  /*3150*/  UIADD3 UR6, UPT, UPT, -UR6, UR15, URZ ;  /* 0x0000000f06067290 */ /* 0x000fe4000fffe1ff */
[----:B------:R-:W-:Y:S01]  /*3160*/  UIADD3 UR8, UPT, UPT, UR16, UR8, URZ ;  /* 0x0000000810087290 */ /* 0x000fe2000fffe0ff */
[----:B------:R-:W1:Y:S03]  /*3170*/  SYNCS.PHASECHK.TRANS64.TRYWAIT P0, [UR7+0xd0], R0 ;  /* 0x0000d000ff0075a7 */ /* 0x000e660008001107 */
[----:B------:R-:W-:Y:S01]  /*3180*/  ULEA UR8, UR6, UR8, 0x14 ;  /* 0x0000000806087291 */ /* 0x000fe2000f8ea0ff */
[----:B-123--:R-:W-:Y:S11]  /*3190*/  @!P0 BRA `(.L_x_55) ;  /* 0x0000004000f88947 */ /* 0x00eff60003800000 */
.L_x_135:
[----:B------:R-:W-:Y:S01]  /*31a0*/  IADD3 R10, PT, PT, R10, 0x1, RZ ;  /* 0x000000010a0a7810 */ /* 0x000fe20007ffe0ff */
[----:B------:R-:W-:Y:S06]  /*31b0*/  BRA.U !UP3, `(.L_x_56) ;  /* 0x000000010bc07547 */ /* 0x000fec000b800000 */
[----:B------:R-:W-:Y:S01]  /*31c0*/  UPLOP3.LUT UP4, UPT, UPT, UPT, UPT, 0x40, 0x4 ;  /* 0x000000000004789c */ /* 0x000fe20003f8e870 */
[----:B------:R-:W-:Y:S01]  /*31d0*/  UMOV UR13, UR9 ;  /* 0x00000009000d7c82 */ /* 0x000fe20008000000 */
[----:B------:R-:W-:Y:S01]  /*31e0*/  UMOV UR12, UR4 ;  /* 0x00000004000c7c82 */ /* 0x000fe20008000000 */
[----:B------:R-:W-:-:S08]  /*31f0*/  UMOV UR17, UR14 ;  /* 0x0000000e00117c82 */ /* 0x000fd00008000000 */
.L_x_59:
[----:B------:R-:W-:Y:S02]  /*3200*/  UIADD3 UR13, UPT, UPT, UR13, 0x1, URZ ;  /* 0x000000010d0d7890 */ /* 0x000fe4000fffe0ff */
[----:B--2---:R-:W-:Y:S02]  /*3210*/  ULEA UR6, UR17, UR5, 0x3 ;  /* 0x0000000511067291 */ /* 0x004fe4000f8e18ff */
[----:B------:R-:W-:Y:S01]  /*3220*/  UISETP.NE.AND UP0, UPT, UR13, URZ, UPT ;  /* 0x000000ff0d00728c */ /* 0x000fe2000bf05270 */
[----:B---3--:R-:W-:Y:S10]  /*3230*/  @P2 BRA `(.L_x_57) ;  /* 0x00000000000c2947 */ /* 0x008ff40003800000 */
[----:B-1----:R-:W-:Y:S04]  /*3240*/  SHF.L.U32 R3, R8, 0x1f, RZ ;  /* 0x0000001f08037819 */ /* 0x002fe800000006ff */
[----:B------:R-:W1:Y:S02]  /*3250*/  SYNCS.PHASECHK.TRANS64.TRYWAIT P0, [UR6], R3 ;  /* 0x00000003ff0075a7 */ /* 0x000e640008001106 */
[----:B-1----:R-:W-:Y:S05]  /*3260*/  @!P0 BRA `(.L_x_58) ;  /* 0x0000004000dc8947 */ /* 0x002fea0003800000 */
.L_x_57:
[----:B------:R-:W-:Y:S01]  /*3270*/  UISETP.NE.AND UP1, UPT, UR12, 0x1, UPT ;  /* 0x000000010c00788c */ /* 0x000fe2000bf25270 */
[----:B------:R-:W-:Y:S01]  /*3280*/  PLOP3.LUT P2, PT, PT, PT, PT, 0x80, 0x8 ;  /* 0x000000000008781c */ /* 0x000fe20003f4f070 */
[----:B------:R-:W-:Y:S02]  /*3290*/  UIADD3 UR14, UPT, UPT, UR17, 0x1, URZ ;  /* 0x00000001110e7890 */ /* 0x000fe4000fffe0ff */
[----:B------:R-:W-:Y:S02]  /*32a0*/  ULEA UR28, UR17, UR11, 0x9 ;  /* 0x0000000b111c7291 */ /* 0x000fe4000f8e48ff */
[----:B------:R-:W-:Y:S01]  /*32b0*/  UISETP.NE.AND UP2, UPT, UR14, 0x5, UPT ;  /* 0x000000050e00788c */ /* 0x000fe2000bf45270 */
[----:B------:R-:W-:Y:S01]  /*32c0*/  PLOP3.LUT P0, PT, PT, PT, UP1, 0x80, 0x8 ;  /* 0x000000000008781c */ /* 0x000fe20003f0f018 */
[----:B------:R-:W-:Y:S02]  /*32d0*/  UIADD3 UR40, UPT, UPT, UR28, 0x2, URZ ;  /* 0x000000021c287890 */ /* 0x000fe4000fffe0ff */
[----:B------:R-:W-:Y:S02]  /*32e0*/  USEL UR27, URZ, 0x1, UP2 ;  /* 0x00000001ff1b7887 */ /* 0x000fe40009000000 */
[----:B------:R-:W-:Y:S02]  /*32f0*/  USEL UR14, UR14, URZ, UP2 ;  /* 0x000000ff0e0e7287 */ /* 0x000fe40009000000 */
[----:B------:R-:W-:Y:S02]  /*3300*/  UIADD3 UR36, UPT, UPT, UR28, 0x4, URZ ;  /* 0x000000041c247890 */ /* 0x000fe4000fffe0ff */
[----:B------:R-:W-:Y:S01]  /*3310*/  @UP1 ULEA UR26, UR14, UR5, 0x3 ;  /* 0x000000050e1a1291 */ /* 0x000fe2000f8e18ff */
[----:B------:R-:W-:Y:S01]  /*3320*/  LOP3.LUT R8, R8, UR27, RZ, 0x3c, !PT ;  /* 0x0000001b08087c12 */ /* 0x000fe2000f8e3cff */
[----:B------:R-:W-:Y:S02]  /*3330*/  UIADD3 UR32, UPT, UPT, UR28, 0x6, URZ ;  /* 0x000000061c207890 */ /* 0x000fe4000fffe0ff */
[----:B------:R-:W-:Y:S01]  /*3340*/  UIADD3 UR6, UPT, UPT, UR6, 0x28, URZ ;  /* 0x0000002806067890 */ /* 0x000fe2000fffe0ff */
[----:B-1----:R-:W-:Y:S01]  /*3350*/  @P0 SHF.L.U32 R0, R8, 0x1f, RZ ;  /* 0x0000001f08000819 */ /* 0x002fe200000006ff */
[----:B------:R-:W-:Y:S01]  /*3360*/  UIADD3 UR12, UPT, UPT, UR12, -0x1, URZ ;  /* 0xffffffff0c0c7890 */ /* 0x000fe2000fffe0ff */
[----:B------:R-:W-:Y:S02]  /*3370*/  UMOV UR29, 0x40004040 ;  /* 0x40004040001d7882 */ /* 0x000fe40000000000 */
[----:B------:R2:W3:Y:S01]  /*3380*/  @P0 SYNCS.PHASECHK.TRANS64.TRYWAIT P2, [UR26], R0 ;  /* 0x00000000ff0005a7 */ /* 0x0004e2000804111a */
[----:B------:R-:W-:Y:S01]  /*3390*/  ULEA UR26, UR17, UR10, 0x9 ;  /* 0x0000000a111a7291 */ /* 0x000fe2000f8e48ff */
[----:B------:R-:W-:Y:S01]  /*33a0*/  UMOV UR27, 0x40004040 ;  /* 0x40004040001b7882 */ /* 0x000fe20000000000 */
[----:B------:R-:W-:Y:S02]  /*33b0*/  UMOV UR41, 0x40004040 ;  /* 0x4000404000297882 */ /* 0x000fe40000000000 */
[----:B------:R-:W-:Y:S02]  /*33c0*/  UIADD3 UR38, UPT, UPT, UR26, 0x2, URZ ;  /* 0x000000021a267890 */ /* 0x000fe4000fffe0ff */
[----:B------:R-:W-:Y:S02]  /*33d0*/  UIADD3 UR34, UPT, UPT, UR26, 0x4, URZ ;  /* 0x000000041a227890 */ /* 0x000fe4000fffe0ff */
[----:B------:R-:W-:Y:S01]  /*33e0*/  UIADD3 UR30, UPT, UPT, UR26, 0x6, URZ ;  /* 0x000000061a1e7890 */ /* 0x000fe2000fffe0ff */
[----:B------:R2:W-:Y:S01]  /*33f0*/  UTCHMMA gdesc[UR26], gdesc[UR28], tmem[UR8], tmem[UR24], idesc[UR25], UP4 ;  /* 0x00ff181c1a0075ea */ /* 0x0005e2000a000008 */
[----:B------:R-:W-:Y:S01]  /*3400*/  UPLOP3.LUT UP4, UPT, UPT, UPT, UPT, 0x80, 0x8 ;  /* 0x000000000008789c */ /* 0x000fe20003f8f070 */
[----:B------:R-:W-:Y:S01]  /*3410*/  UMOV UR39, 0x40004040 ;  /* 0x4000404000277882 */ /* 0x000fe20000000000 */
[----:B------:R-:W-:Y:S01]  /*3420*/  UMOV UR37, 0x40004040 ;  /* 0x4000404000257882 */ /* 0x000fe20000000000 */
[----:B------:R2:W-:Y:S01]  /*3430*/  UTCHMMA gdesc[UR38], gdesc[UR40], tmem[UR8], tmem[UR22], idesc[UR23], UPT ;  /* 0x00ff1628260075ea */ /* 0x0005e2000b800008 */
[----:B------:R-:W-:Y:S01]  /*3440*/  UMOV UR35, 0x40004040 ;  /* 0x4000404000237882 */ /* 0x000fe20000000000 */
[----:B------:R-:W-:Y:S01]  /*3450*/  UMOV UR33, 0x40004040 ;  /* 0x4000404000217882 */ /* 0x000fe20000000000 */
[----:B------:R-:W-:Y:S01]  /*3460*/  UMOV UR31, 0x40004040 ;  /* 0x40004040001f7882 */ /* 0x000fe20000000000 */
[----:B------:R2:W-:Y:S01]  /*3470*/  UTCHMMA gdesc[UR34], gdesc[UR36], tmem[UR8], tmem[UR20], idesc[UR21], UPT ;  /* 0x00ff1424220075ea */ /* 0x0005e2000b800008 */
[----:B------:R2:W-:Y:S01]  /*3480*/  UTCHMMA gdesc[UR30], gdesc[UR32], tmem[UR8], tmem[UR18], idesc[UR19], UPT ;  /* 0x00ff12201e0075ea */ /* 0x0005e2000b800008 */
[----:B------:R2:W-:Y:S01]  /*3490*/  UTCBAR [UR6], URZ ;  /* 0x000000ff060073e9 */ /* 0x0005e200080000ff */
[----:B------:R-:W-:Y:S01]  /*34a0*/  UMOV UR17, UR14 ;  /* 0x0000000e00117c82 */ /* 0x000fe20008000000 */
[----:B------:R-:W-:Y:S05]  /*34b0*/  BRA.U UP0, `(.L_x_59) ;  /* 0xfffffffd00507547 */ /* 0x000fea000b83ffff */
.L_x_56:
[----:B------:R-:W-:Y:S01]  /*34c0*/  UIADD3 UR15, UPT, UPT, UR15, 0x1, URZ ;  /* 0x000000010f0f7890 */ /* 0x000fe2000fffe0ff */
[C---:B------:R-:W-:Y:S01]  /*34d0*/  ISETP.NE.AND P0, PT, R10.reuse, 0x2, PT ;  /* 0x000000020a00780c */ /* 0x040fe20003f05270 */
[----:B------:R-:W-:Y:S02]  /*34e0*/  UIADD3 UR7, UPT, UPT, UR7, 0xb0, URZ ;  /* 0x000000b007077890 */ /* 0x000fe4000fffe0ff */
[----:B------:R-:W-:Y:S01]  /*34f0*/  UISETP.NE.AND UP0, UPT, UR15, 0x4, UPT ;  /* 0x000000040f00788c */ /* 0x000fe2000bf05270 */
[----:B-12---:R-:W-:Y:S02]  /*3500*/  SEL R0, RZ, 0x1, P0 ;  /* 0x00000001ff007807 */ /* 0x006fe40000000000 */
[----:B------:R-:W-:Y:S01]  /*3510*/  SEL R10, R10, RZ, P0 ;  /* 0x000000ff0a0a7207 */ /* 0x000fe20000000000 */
[----:B------:R-:W-:Y:S01]  /*3520*/  USEL UR6, URZ, 0x1, UP0 ;  /* 0x00000001ff067887 */ /* 0x000fe20008000000 */
[----:B------:R-:W-:Y:S01]  /*3530*/  LOP3.LUT R9, R9, R0, RZ, 0x3c, !PT ;  /* 0x0000000009097212 */ /* 0x000fe200078e3cff */
[----:B------:R-:W-:Y:S01]  /*3540*/  USEL UR15, UR15, URZ, UP0 ;  /* 0x000000ff0f0f7287 */ /* 0x000fe20008000000 */
[----:B------:R1:W-:Y:S03]  /*3550*/  UTCBAR [UR7], URZ ;  /* 0x000000ff070073e9 */ /* 0x0003e600080000ff */
[----:B------:R-:W-:Y:S01]  /*3560*/  LOP3.LUT R11, R11, UR6, RZ, 0x3c, !PT ;  /* 0x000000060b0b7c12 */ /* 0x000fe2000f8e3cff */
[----:B------:R-:W-:Y:S07]  /*3570*/  @P1 BRA `(.L_x_60) ;  /* 0xfffffff800881947 */ /* 0x000fee000383ffff */
[----:B------:R-:W2:Y:S01]  /*3580*/  S2UR UR4, SR_CgaCtaId ;  /* 0x00000000000479c3 */ /* 0x000ea20000008800 */
[----:B------:R-:W-:Y:S01]  /*3590*/  ELECT P0, URZ, PT ;  /* 0x0000000000ff782f */ /* 0x000fe20003800000 */
[----:B------:R-:W-:Y:S01]  /*35a0*/  IMAD.MOV.U32 R0, RZ, RZ, 0x1 ;  /* 0x00000001ff007424 */ /* 0x000fe200078e00ff */
[----:B------:R-:W-:Y:S01]  /*35b0*/  UIADD3 UR5, UPT, UPT, UR5, 0xd0, URZ ;  /* 0x000000d005057890 */ /* 0x000fe2000fffe0ff */
[----:B------:R-:W-:Y:S01]  /*35c0*/  SHF.L.U32 R3, R11, 0x1f, RZ ;  /* 0x0000001f0b037819 */ /* 0x000fe200000006ff */
[----:B------:R-:W-:-:S03]  /*35d0*/  UMOV UR6, 0x40 ;  /* 0x0000004000067882 */ /* 0x000fc60000000000 */
[----:B------:R-:W-:Y:S01]  /*35e0*/  UVIRTCOUNT.DEALLOC.SMPOOL 0x80 ;  /* 0x000000800000784c */ /* 0x000fe20000000000 */
[----:B--2---:R-:W-:Y:S02]  /*35f0*/  ULEA UR4, UR4, UR6, 0x18 ;  /* 0x0000000604047291 */ /* 0x004fe4000f8ec0ff */
[----:B------:R-:W-:-:S07]  /*3600*/  ULEA UR6, UR15, UR5, 0x3 ;  /* 0x000000050f067291 */ /* 0x000fce000f8e18ff */
[----:B------:R2:W-:Y:S02]  /*3610*/  @P0 STS.U8 [UR4+0x1c], R0 ;  /* 0x00001c00ff000988 */ /* 0x0005e40008000004 */
[----:B------:R-:W4:Y:S02]  /*3620*/  SYNCS.PHASECHK.TRANS64.TRYWAIT P0, [UR6], R3 ;  /* 0x00000003ff0075a7 */ /* 0x000f240008001106 */
[----:B--2-4-:R-:W-:Y:S05]  /*3630*/  @!P0 BRA `(.L_x_61) ;  /* 0x0000004000008947 */ /* 0x014fea0003800000 */
.L_x_138:
[----:B-1----:R-:W-:-:S04]  /*3640*/  UIADD3 UR7, UPT, UPT, UR15, 0x1, URZ ;  /* 0x000000010f077890 */ /* 0x002fc8000fffe0ff */
[----:B------:R-:W-:-:S04]  /*3650*/  UISETP.NE.AND UP0, UPT, UR7, 0x4, UPT ;  /* 0x000000040700788c */ /* 0x000fc8000bf05270 */
[----:B------:R-:W-:Y:S02]  /*3660*/  USEL UR8, URZ, 0x1, UP0 ;  /* 0x00000001ff087887 */ /* 0x000fe40008000000 */
[----:B------:R-:W-:-:S04]  /*3670*/  USEL UR7, UR7, URZ, UP0 ;  /* 0x000000ff07077287 */ /* 0x000fc80008000000 */
[----:B------:R-:W-:Y:S01]  /*3680*/  ULEA UR6, UR7, UR5, 0x3 ;  /* 0x0000000507067291 */ /* 0x000fe2000f8e18ff */
[----:B------:R-:W-:-:S04]  /*3690*/  LOP3.LUT R2, R11, UR8, RZ, 0x3c, !PT ;  /* 0x000000080b027c12 */ /* 0x000fc8000f8e3cff */
[----:B--2---:R-:W-:-:S04]  /*36a0*/  SHF.L.U32 R3, R2, 0x1f, RZ ;  /* 0x0000001f02037819 */ /* 0x004fc800000006ff */
[----:B------:R-:W1:Y:S02]  /*36b0*/  SYNCS.PHASECHK.TRANS64.TRYWAIT P0, [UR6], R3 ;  /* 0x00000003ff0075a7 */ /* 0x000e640008001106 */
[----:B-1----:R-:W-:Y:S05]  /*36c0*/  @!P0 BRA `(.L_x_62) ;  /* 0x0000003c00f48947 */ /* 0x002fea0003800000 */
.L_x_140:
        /* <DEDUP_REMOVED lines=9> */
.L_x_142:
[----:B------:R-:W-:-:S04]  /*3760*/  UIADD3 UR7, UPT, UPT, UR7, 0x1, URZ ;  /* 0x0000000107077890 */ /* 0x000fc8000fffe0ff */
[----:B------:R-:W-:-:S04]  /*3770*/  UISETP.NE.AND UP0, UPT, UR7, 0x4, UPT ;  /* 0x000000040700788c */ /* 0x000fc8000bf05270 */
[----:B------:R-:W-:Y:S02]  /*3780*/  USEL UR6, URZ, 0x1, UP0 ;  /* 0x00000001ff067887 */ /* 0x000fe40008000000 */
[----:B------:R-:W-:-:S04]  /*3790*/  USEL UR7, UR7, URZ, UP0 ;  /* 0x000000ff07077287 */ /* 0x000fc80008000000 */
[----:B------:R-:W-:Y:S01]  /*37a0*/  ULEA UR7, UR7, UR5, 0x3 ;  /* 0x0000000507077291 */ /* 0x000fe2000f8e18ff */
[----:B-1----:R-:W-:-:S04]  /*37b0*/  LOP3.LUT R3, R2, UR6, RZ, 0x3c, !PT ;  /* 0x0000000602037c12 */ /* 0x002fc8000f8e3cff */
[----:B------:R-:W-:-:S04]  /*37c0*/  SHF.L.U32 R3, R3, 0x1f, RZ ;  /* 0x0000001f03037819 */ /* 0x000fc800000006ff */
[----:B------:R-:W1:Y:S02]  /*37d0*/  SYNCS.PHASECHK.TRANS64.TRYWAIT P0, [UR7], R3 ;  /* 0x00000003ff0075a7 */ /* 0x000e640008001107 */
[----:B-1----:R-:W-:Y:S05]  /*37e0*/  @!P0 BRA `(.L_x_64) ;  /* 0x0000003c00dc8947 */ /* 0x002fea0003800000 */
.L_x_144:
[----:B------:R-:W-:Y:S01]  /*37f0*/  NOP ;  /* 0x0000000000007918 */ /* 0x000fe20000000000 */
[----:B-1----:R-:W1:Y:S01]  /*3800*/  LDS R0, [UR4+0x14] ;  /* 0x00001404ff007984 */ /* 0x002e620008000800 */
[----:B------:R-:W-:Y:S01]  /*3810*/  ULOP3.LUT UR6, UR16, 0xffff, URZ, 0xc0, !UPT ;  /* 0x0000ffff10067892 */ /* 0x000fe2000f8ec0ff */
[----:B------:R-:W-:Y:S01]  /*3820*/  UMOV UR8, 0xffff ;  /* 0x0000ffff00087882 */ /* 0x000fe20000000000 */
[----:B------:R-:W-:Y:S02]  /*3830*/  UMOV UR5, 0x1 ;  /* 0x0000000100057882 */ /* 0x000fe40000000000 */
[----:B------:R-:W-:-:S04]  /*3840*/  USHF.R.U32.HI UR6, URZ, 0x5, UR6 ;  /* 0x00000005ff067899 */ /* 0x000fc80008011606 */
[----:B------:R-:W-:Y:S02]  /*3850*/  USHF.L.U32 UR8, UR8, UR6, URZ ;  /* 0x0000000608087299 */ /* 0x000fe400080006ff */
[----:B------:R-:W-:-:S04]  /*3860*/  USHF.L.U32 UR5, UR5, UR6, URZ ;  /* 0x0000000605057299 */ /* 0x000fc800080006ff */
[----:B-1----:R-:W-:-:S04]  /*3870*/  LOP3.LUT R0, R0, UR8, RZ, 0xc0, !PT ;  /* 0x0000000800007c12 */ /* 0x002fc8000f8ec0ff */
[----:B------:R-:W-:-:S13]  /*3880*/  ISETP.NE.AND P0, PT, R0, UR8, PT ;  /* 0x0000000800007c0c */ /* 0x000fda000bf05270 */
[----:B------:R-:W-:Y:S05]  /*3890*/  @P0 BRA `(.L_x_65) ;  /* 0x0000000000580947 */ /* 0x000fea0003800000 */
[----:B------:R-:W1:Y:S02]  /*38a0*/  LDS R0, [UR4+0x18] ;  /* 0x00001804ff007984 */ /* 0x000e640008000800 */
[----:B-1----:R-:W-:-:S04]  /*38b0*/  LOP3.LUT R0, R0, UR5, RZ, 0xc0, !PT ;  /* 0x0000000500007c12 */ /* 0x002fc8000f8ec0ff */
[----:B------:R-:W-:-:S13]  /*38c0*/  ISETP.NE.AND P0, PT, R0, UR5, PT ;  /* 0x0000000500007c0c */ /* 0x000fda000bf05270 */
[----:B------:R-:W-:Y:S05]  /*38d0*/  @P0 BRA `(.L_x_66) ;  /* 0x00000000003c0947 */ /* 0x000fea0003800000 */
[----:B------:R-:W1:Y:S01]  /*38e0*/  S2R R2, SR_LANEID ;  /* 0x0000000000027919 */ /* 0x000e620000000000 */
[----:B------:R-:W-:Y:S01]  /*38f0*/  ULOP3.LUT UR8, URZ, UR8, URZ, 0x33, !UPT ;  /* 0x00000008ff087292 */ /* 0x000fe2000f8e33ff */
[----:B------:R-:W-:Y:S01]  /*3900*/  LOP3.LUT R4, RZ, UR5, RZ, 0x33, !PT ;  /* 0x00000005ff047c12 */ /* 0x000fe2000f8e33ff */
[----:B------:R-:W-:Y:S02]  /*3910*/  VOTEU.ANY UR7, UPT, PT ;  /* 0x0000000000077886 */ /* 0x000fe400038e0100 */
[----:B------:R-:W-:Y:S01]  /*3920*/  UFLO.U32 UR7, UR7 ;  /* 0x00000007000772bd */ /* 0x000fe200080e0000 */
[----:B------:R-:W2:Y:S01]  /*3930*/  REDUX UR5, R4 ;  /* 0x00000000040573c4 */ /* 0x000ea20000000000 */
[----:B------:R-:W-:-:S06]  /*3940*/  IMAD.U32 R0, RZ, RZ, UR8 ;  /* 0x00000008ff007e24 */ /* 0x000fcc000f8e00ff */
[----:B------:R4:W-:Y:S01]  /*3950*/  UTCATOMSWS.AND URZ, UR8 ;  /* 0x0000000800ff79e3 */ /* 0x0009e20008000000 */
[----:B------:R-:W3:Y:S01]  /*3960*/  REDUX UR6, R0 ;  /* 0x00000000000673c4 */ /* 0x000ee20000000000 */
[----:B-1----:R-:W-:Y:S01]  /*3970*/  ISETP.EQ.U32.AND P0, PT, R2, UR7, PT ;  /* 0x0000000702007c0c */ /* 0x002fe2000bf02070 */
[----:B--2---:R-:W-:Y:S01]  /*3980*/  IMAD.U32 R2, RZ, RZ, UR5 ;  /* 0x00000005ff027e24 */ /* 0x004fe2000f8e00ff */
[----:B---3--:R-:W-:-:S11]  /*3990*/  MOV R3, UR6 ;  /* 0x0000000600037c02 */ /* 0x008fd60008000f00 */
[----:B------:R4:W-:Y:S04]  /*39a0*/  @P0 ATOMS.AND RZ, [UR4+0x14], R3 ;  /* 0x00001403ffff098c */ /* 0x0009e8000a800004 */
[----:B------:R4:W-:Y:S01]  /*39b0*/  @P0 ATOMS.AND RZ, [UR4+0x18], R2 ;  /* 0x00001802ffff098c */ /* 0x0009e2000a800004 */
[----:B------:R-:W-:Y:S05]  /*39c0*/  BRA `(.L_x_67) ;  /* 0x0000000000147947 */ /* 0x000fea0003800000 */
.L_x_66:
[----:B------:R-:W-:Y:S02]  /*39d0*/  MOV R2, 0x39f0 ;  /* 0x000039f000027802 */ /* 0x000fe40000000f00 */
[----:B---3-5:R-:W-:Y:S05]  /*39e0*/  CALL.REL.NOINC `($__internal_0_$__cuda_sm10x_tcgen05_guardrail_trap_col_being_dealloced_not_returned_by_alloc) ;  /* 0x0000004000507944 */ /* 0x028fea0003c00000 */
[----:B------:R-:W-:Y:S05]  /*39f0*/  BRA `(.L_x_67) ;  /* 0x0000000000087947 */ /* 0x000fea0003800000 */
.L_x_65:
[----:B------:R-:W-:Y:S02]  /*3a00*/  MOV R2, 0x3a20 ;  /* 0x00003a2000027802 */ /* 0x000fe40000000f00 */
[----:B---3-5:R-:W-:Y:S05]  /*3a10*/  CALL.REL.NOINC `($__internal_2_$__cuda_sm10x_tcgen05_guardrail_trap_unallocated_columns_being_dealloced) ;  /* 0x00000040005c7944 */ /* 0x028fea0003c00000 */
.L_x_67:
[----:B------:R-:W-:Y:S01]  /*3a20*/  NOP ;  /* 0x0000000000007918 */ /* 0x000fe20000000000 */
[----:B----4-:R-:W-:Y:S05]  /*3a30*/  EXIT ;  /* 0x000000000000794d */ /* 0x010fea0003800000 */
.L_x_49:
[----:B------:R-:W-:-:S09]  /*3a40*/  UISETP.NE.OR UP2, UPT, UR8, 0x3, !UP2 ;  /* 0x000000030800788c */ /* 0x000fd2000d745670 */
[----:B------:R-:W-:Y:S05]  /*3a50*/  BRA.U UP2, `(.L_x_68) ;  /* 0x0000000d02b07547 */ /* 0x000fea000b800000 */
[----:B------:R-:W1:Y:S01]  /*3a60*/  LDC R0, c[0x0][0xb30] ;  /* 0x0002cc00ff007b82 */ /* 0x000e620000000800 */
[----:B------:R-:W2:Y:S01]  /*3a70*/  LDCU.64 UR8, c[0x0][0x888] ;  /* 0x00011100ff0877ac */ /* 0x000ea20008000a00 */
[----:B------:R-:W-:Y:S02]  /*3a80*/  HFMA2 R25, -RZ, RZ, 0, 0 ;  /* 0x00000000ff197431 */ /* 0x000fe400000001ff */
[----:B------:R-:W-:Y:S01]  /*3a90*/  IMAD.MOV.U32 R34, RZ, RZ, 0x1 ;  /* 0x00000001ff227424 */ /* 0x000fe200078e00ff */
[----:B------:R-:W-:Y:S01]  /*3aa0*/  MOV R23, 0x2000 ;  /* 0x0000200000177802 */ /* 0x000fe20000000f00 */
[----:B------:R-:W4:Y:S01]  /*3ab0*/  LDCU.64 UR4, c[0x0][0x890] ;  /* 0x00011200ff0477ac */ /* 0x000f220008000a00 */
[----:B------:R-:W-:Y:S01]  /*3ac0*/  IMAD.MOV.U32 R27, RZ, RZ, RZ ;  /* 0x000000ffff1b7224 */ /* 0x000fe200078e00ff */
[----:B------:R-:W3:Y:S01]  /*3ad0*/  LDC R19, c[0x0][0x370] ;  /* 0x0000dc00ff137b82 */ /* 0x000ee20000000800 */
[----:B------:R-:W-:Y:S01]  /*3ae0*/  UMOV UR7, 0x400 ;  /* 0x0000040000077882 */ /* 0x000fe20000000000 */
[----:B------:R-:W-:-:S02]  /*3af0*/  UPLOP3.LUT UP1, UPT, UPT, UPT, UPT, 0x40, 0x4 ;  /* 0x000000000004789c */ /* 0x000fc40003f2e870 */
[----:B------:R-:W-:Y:S01]  /*3b00*/  ULEA UR7, UR37, UR7, 0x18 ;  /* 0x0000000725077291 */ /* 0x000fe2000f8ec0ff */
[----:B------:R-:W-:-:S03]  /*3b10*/  UMOV UR13, URZ ;  /* 0x000000ff000d7c82 */ /* 0x000fc60008000000 */
[----:B------:R-:W3:Y:S01]  /*3b20*/  LDC R2, c[0x0][0xb0c] ;  /* 0x0002c300ff027b82 */ /* 0x000ee20000000800 */
[----:B--2---:R-:W-:Y:S02]  /*3b30*/  UISETP.NE.U32.AND UP3, UPT, UR8, URZ, UPT ;  /* 0x000000ff0800728c */ /* 0x004fe4000bf65070 */
[----:B----4-:R-:W-:-:S05]  /*3b40*/  UISETP.NE.U32.AND UP4, UPT, UR4, URZ, UPT ;  /* 0x000000ff0400728c */ /* 0x010fca000bf85070 */
[----:B------:R-:W2:Y:S01]  /*3b50*/  LDC R18, c[0x0][0xb20] ;  /* 0x0002c800ff127b82 */ /* 0x000ea20000000800 */
[----:B-1----:R-:W-:Y:S01]  /*3b60*/  ISETP.NE.AND P1, PT, R0, 0x1, PT ;  /* 0x000000010000780c */ /* 0x002fe20003f25270 */
[----:B------:R-:W-:Y:S02]  /*3b70*/  UISETP.NE.AND.EX UP3, UPT, UR9, URZ, UPT, UP3 ;  /* 0x000000ff0900728c */ /* 0x000fe4000bf65330 */
[----:B------:R-:W-:-:S04]  /*3b80*/  UISETP.NE.AND.EX UP4, UPT, UR5, URZ, UPT, UP4 ;  /* 0x000000ff0500728c */ /* 0x000fc8000bf85340 */
[----:B-----5:R-:W1:Y:S08]  /*3b90*/  LDC.64 R32, c[0x0][0x348] ;  /* 0x0000d200ff207b82 */ /* 0x020e700000000a00 */
[----:B------:R-:W4:Y:S08]  /*3ba0*/  LDC.64 R16, c[0x0][0xb10] ;  /* 0x0002c400ff107b82 */ /* 0x000f300000000a00 */
[----:B------:R-:W1:Y:S08]  /*3bb0*/  LDC.64 R6, c[0x0][0xb18] ;  /* 0x0002c600ff067b82 */ /* 0x000e700000000a00 */
[----:B------:R-:W1:Y:S08]  /*3bc0*/  LDC.64 R4, c[0x0][0xb28] ;  /* 0x0002ca00ff047b82 */ /* 0x000e700000000a00 */
[----:B--23--:R-:W1:Y:S02]  /*3bd0*/  LDC R22, c[0x0][0x374] ;  /* 0x0000dd00ff167b82 */ /* 0x00ce640000000800 */
.L_x_77:
[----:B------:R-:W-:Y:S02]  /*3be0*/  LEA R0, R27, UR7, 0x3 ;  /* 0x000000071b007c11 */ /* 0x000fe4000f8e18ff */
[----:B------:R-:W-:Y:S02]  /*3bf0*/  SHF.L.U32 R3, R25, 0x1f, RZ ;  /* 0x0000001f19037819 */ /* 0x000fe400000006ff */
[----:B------:R-:W-:Y:S02]  /*3c00*/  LEA R28, R27, UR7, 0x4 ;  /* 0x000000071b1c7c11 */ /* 0x000fe4000f8e20ff */
[----:B--2---:R-:W2:Y:S02]  /*3c10*/  SYNCS.PHASECHK.TRANS64.TRYWAIT P0, [R0+URZ+0x90], R3 ;  /* 0x00009003000075a7 */ /* 0x004ea400080011ff */
[----:B--2---:R-:W-:Y:S05]  /*3c20*/  @!P0 BRA `(.L_x_69) ;  /* 0x0000003800e48947 */ /* 0x004fea0003800000 */
.L_x_145:
[----:B------:R-:W-:Y:S01]  /*3c30*/  ISETP.GE.AND P0, PT, R26, 0x1, PT ;  /* 0x000000011a00780c */ /* 0x000fe20003f06270 */
[----:B------:R-:W3:Y:S01]  /*3c40*/  LDS.128 R28, [R28+0x120] ;  /* 0x000120001c1c7984 */ /* 0x000ee20000000c00 */
[----:B--2---:R-:W-:Y:S01]  /*3c50*/  VIADD R0, R0, 0xa0 ;  /* 0x000000a000007836 */ /* 0x004fe20000000000 */
[----:B------:R-:W-:Y:S01]  /*3c60*/  @!PT LDS RZ, [RZ] ;  /* 0x00000000fffff984 */ /* 0x000fe20000000800 */
[----:B------:R-:W-:Y:S01]  /*3c70*/  @!PT LDS RZ, [RZ] ;  /* 0x00000000fffff984 */ /* 0x000fe20000000800 */
[----:B------:R-:W-:Y:S01]  /*3c80*/  @!PT LDS RZ, [RZ] ;  /* 0x00000000fffff984 */ /* 0x000fe20000000800 */
[----:B------:R-:W-:Y:S01]  /*3c90*/  @!PT LDS RZ, [RZ] ;  /* 0x00000000fffff984 */ /* 0x000fe20000000800 */
[----:B------:R2:W-:Y:S06]  /*3ca0*/  MEMBAR.ALL.CTA ;  /* 0x0000000000007992 */ /* 0x0005ec0000008000 */
[----:B--2---:R-:W2:Y:S01]  /*3cb0*/  FENCE.VIEW.ASYNC.S ;  /* 0x00000000000073c6 */ /* 0x004ea20000000000 */
[----:B------:R-:W-:Y:S04]  /*3cc0*/  PRMT R0, RZ, 0x654, R0 ;  /* 0x00000654ff007816 */ /* 0x000fe80000000000 */
[----:B--2---:R2:W-:Y:S01]  /*3cd0*/  SYNCS.ARRIVE.TRANS64.RED.A1T0 RZ, [R0+URZ], RZ ;  /* 0x000000ff00ff79a7 */ /* 0x0045e200081004ff */
[----:B---3--:R-:W-:Y:S11]  /*3ce0*/  LOP3.LUT P3, RZ, R30, 0x1, RZ, 0xc0, !PT ;  /* 0x000000011eff7812 */ /* 0x008ff6000786c0ff */
[----:B------:R-:W-:Y:S02]  /*3cf0*/  @!UPT UIADD3 URZ, UPT, UPT, URZ, URZ, URZ ;  /* 0x000000fffffff290 */ /* 0x000fe4000fffe0ff */
[----:B------:R-:W-:Y:S02]  /*3d00*/  @P3 MOV R13, R28 ;  /* 0x0000001c000d3202 */ /* 0x000fe40000000f00 */
[----:B------:R-:W-:Y:S01]  /*3d10*/  @P3 LOP3.LUT R8, R29, 0xffff, RZ, 0xc0, !PT ;  /* 0x0000ffff1d083812 */ /* 0x000fe200078ec0ff */
[----:B--2---:R-:W-:Y:S06]  /*3d20*/  @!P0 BRA `(.L_x_70) ;  /* 0x0000000000a48947 */ /* 0x004fec0003800000 */
[----:B-1----:R-:W-:Y:S01]  /*3d30*/  IMAD.HI.U32 R37, R22, R7, RZ ;  /* 0x0000000716257227 */ /* 0x002fe200078e00ff */
[----:B------:R-:W-:Y:S02]  /*3d40*/  ISETP.NE.AND P0, PT, R6, 0x1, PT ;  /* 0x000000010600780c */ /* 0x000fe40003f05270 */
[----:B------:R-:W-:Y:S01]  /*3d50*/  ISETP.NE.AND P2, PT, R26, 0x1, PT ;  /* 0x000000011a00780c */ /* 0x000fe20003f45270 */
[----:B----4-:R-:W-:Y:S01]  /*3d60*/  IMAD.HI.U32 R36, R19, R16, RZ ;  /* 0x0000001013247227 */ /* 0x010fe200078e00ff */
[----:B------:R-:W-:Y:S02]  /*3d70*/  SHF.R.U32.HI R37, RZ, R18, R37 ;  /* 0x00000012ff257219 */ /* 0x000fe40000011625 */
[----:B------:R-:W-:Y:S01]  /*3d80*/  ISETP.NE.AND P4, PT, R2, 0x1, PT ;  /* 0x000000010200780c */ /* 0x000fe20003f85270 */
[----:B------:R-:W-:Y:S01]  /*3d90*/  IMAD.HI.U32 R38, R13, R16, RZ ;  /* 0x000000100d267227 */ /* 0x000fe200078e00ff */
[----:B------:R-:W-:Y:S02]  /*3da0*/  SHF.R.U32.HI R36, RZ, R17, R36 ;  /* 0x00000011ff247219 */ /* 0x000fe40000011624 */
[----:B------:R-:W-:Y:S01]  /*3db0*/  SEL R3, R22, R37, !P0 ;  /* 0x0000002516037207 */ /* 0x000fe20004000000 */
[C---:B------:R-:W-:Y:S01]  /*3dc0*/  IMAD.HI.U32 R37, R8.reuse, R7, RZ ;  /* 0x0000000708257227 */ /* 0x040fe200078e00ff */
[----:B------:R-:W-:Y:S02]  /*3dd0*/  SEL R11, R19, R36, !P4 ;  /* 0x00000024130b7207 */ /* 0x000fe40006000000 */
[----:B------:R-:W-:Y:S01]  /*3de0*/  SHF.R.U32.HI R38, RZ, R17, R38 ;  /* 0x00000011ff267219 */ /* 0x000fe20000011626 */
[----:B------:R-:W-:Y:S01]  /*3df0*/  IMAD.HI.U32 R40, R3, R4, RZ ;  /* 0x0000000403287227 */ /* 0x000fe200078e00ff */
[----:B------:R-:W-:Y:S03]  /*3e00*/  SHF.R.U32.HI R37, RZ, R18, R37 ;  /* 0x00000012ff257219 */ /* 0x000fe60000011625 */
[----:B------:R-:W-:Y:S01]  /*3e10*/  IMAD.HI.U32 R36, R11, R4, RZ ;  /* 0x000000040b247227 */ /* 0x000fe200078e00ff */
[----:B------:R-:W-:Y:S02]  /*3e20*/  @P2 SHF.R.U32.HI R3, RZ, R5, R40 ;  /* 0x00000005ff032219 */ /* 0x000fe40000011628 */
[----:B------:R-:W-:Y:S02]  /*3e30*/  SEL R9, R8, R37, !P0 ;  /* 0x0000002508097207 */ /* 0x000fe40004000000 */
[----:B------:R-:W-:Y:S01]  /*3e40*/  @P2 SHF.R.U32.HI R11, RZ, R5, R36 ;  /* 0x00000005ff0b2219 */ /* 0x000fe20000011624 */
[C---:B------:R-:W-:Y:S01]  /*3e50*/  IMAD R10, R26.reuse, R3, RZ ;  /* 0x000000031a0a7224 */ /* 0x040fe200078e02ff */
[----:B------:R-:W-:Y:S01]  /*3e60*/  SEL R3, R13, R38, !P4 ;  /* 0x000000260d037207 */ /* 0x000fe20006000000 */
[C---:B------:R-:W-:Y:S03]  /*3e70*/  IMAD.HI.U32 R14, R9.reuse, R4, RZ ;  /* 0x00000004090e7227 */ /* 0x040fe600078e00ff */
[----:B------:R-:W-:Y:S01]  /*3e80*/  ISETP.GE.AND P0, PT, R9, R10, PT ;  /* 0x0000000a0900720c */ /* 0x000fe20003f06270 */
[C---:B------:R-:W-:Y:S01]  /*3e90*/  IMAD R12, R26.reuse, R11, RZ ;  /* 0x0000000b1a0c7224 */ /* 0x040fe200078e02ff */
[-C--:B------:R-:W-:Y:S04]  /*3ea0*/  SHF.R.U32.HI R14, RZ, R5.reuse, R14 ;  /* 0x00000005ff0e7219 */ /* 0x080fe8000001160e */
[----:B------:R-:W-:Y:S02]  /*3eb0*/  ISETP.GE.OR P0, PT, R3, R12, P0 ;  /* 0x0000000c0300720c */ /* 0x000fe40000706670 */
[----:B------:R-:W-:Y:S05]  /*3ec0*/  SEL R15, R9, R14, !P2 ;  /* 0x0000000e090f7207 */ /* 0x000fea0005000000 */
[----:B------:R-:W-:Y:S04]  /*3ed0*/  IMAD.MOV R14, RZ, RZ, -R15 ;  /* 0x000000ffff0e7224 */ /* 0x000fe800078e0a0f */
[----:B------:R-:W-:Y:S02]  /*3ee0*/  IMAD R14, R26, R14, R9 ;  /* 0x0000000e1a0e7224 */ /* 0x000fe400078e0209 */
[C---:B------:R-:W-:Y:S05]  /*3ef0*/  @!P0 IMAD.HI.U32 R10, R3.reuse, R4, RZ ;  /* 0x00000004030a8227 */ /* 0x040fea00078e00ff */
[----:B------:R-:W-:Y:S04]  /*3f00*/  @!P0 SHF.R.U32.HI R10, RZ, R5, R10 ;  /* 0x00000005ff0a8219 */ /* 0x000fe8000001160a */
[----:B------:R-:W-:Y:S01]  /*3f10*/  @!P0 SEL R0, R3, R10, !P2 ;  /* 0x0000000a03008207 */ /* 0x000fe20005000000 */
[----:B------:R-:W-:Y:S03]  /*3f20*/  IMAD.MOV R10, RZ, RZ, -R3 ;  /* 0x000000ffff0a7224 */ /* 0x000fe600078e0a03 */
[----:B------:R-:W-:Y:S01]  /*3f30*/  @!P0 IADD3 R15, PT, PT, R15, -R0, RZ ;  /* 0x800000000f0f8210 */ /* 0x000fe20007ffe0ff */
[----:B------:R-:W-:Y:S01]  /*3f40*/  @!P0 IMAD R0, R11, R14, R0 ;  /* 0x0000000e0b008224 */ /* 0x000fe200078e0200 */
[----:B------:R-:W-:Y:S01]  /*3f50*/  IADD3 R11, PT, PT, -R9, RZ, RZ ;  /* 0x000000ff090b7210 */ /* 0x000fe20007ffe1ff */
[----:B------:R-:W-:Y:S02]  /*3f60*/  IMAD R13, R2, R10, R13 ;  /* 0x0000000a020d7224 */ /* 0x000fe400078e020d */
[----:B------:R-:W-:Y:S02]  /*3f70*/  @!P0 IMAD R9, R15, R26, R3 ;  /* 0x0000001a0f098224 */ /* 0x000fe400078e0203 */
[----:B------:R-:W-:Y:S02]  /*3f80*/  @!P0 IMAD.MOV.U32 R3, RZ, RZ, R0 ;  /* 0x000000ffff038224 */ /* 0x000fe400078e0000 */
[----:B------:R-:W-:Y:S02]  /*3f90*/  IMAD R8, R6, R11, R8 ;  /* 0x0000000b06087224 */ /* 0x000fe400078e0208 */
[----:B------:R-:W-:Y:S02]  /*3fa0*/  IMAD R13, R3, R2, R13 ;  /* 0x00000002030d7224 */ /* 0x000fe400078e020d */
[----:B------:R-:W-:Y:S02]  /*3fb0*/  IMAD R8, R9, R6, R8 ;  /* 0x0000000609087224 */ /* 0x000fe400078e0208 */
.L_x_70:
[----:B------:R-:W-:Y:S05]  /*3fc0*/  BRA.U UP1, `(.L_x_71) ;  /* 0x0000000101107547 */ /* 0x000fea000b800000 */
[----:B------:R-:W-:Y:S04]  /*3fd0*/  MOV R0, UR6 ;  /* 0x0000000600007c02 */ /* 0x000fe80008000f00 */
[----:B------:R-:W-:Y:S04]  /*3fe0*/  SHF.L.U32 R3, R0, 0x1f, RZ ;  /* 0x0000001f00037819 */ /* 0x000fe800000006ff */
[----:B------:R-:W2:Y:S02]  /*3ff0*/  SYNCS.PHASECHK.TRANS64.TRYWAIT P0, [UR7+0x88], R3 ;  /* 0x00008803ff0075a7 */ /* 0x000ea40008001107 */
[----:B--2---:R-:W-:Y:S05]  /*4000*/  @!P0 BRA `(.L_x_72) ;  /* 0x0000003800008947 */ /* 0x004fea0003800000 */
.L_x_71:
[----:B------:R-:W-:Y:S02]  /*4010*/  R2UR UR11, R21 ;  /* 0x00000000150b72ca */ /* 0x000fe400000e0000 */
[----:B------:R-:W-:Y:S02]  /*4020*/  R2UR UR10, R20 ;  /* 0x00000000140a72ca */ /* 0x000fe400000e0000 */
[----:B------:R-:W-:Y:S04]  /*4030*/  ISETP.NE.U32.AND P2, PT, RZ, UR4, PT ;  /* 0x00000004ff007c0c */ /* 0x000fe8000bf45070 */
[----:B------:R-:W-:Y:S05]  /*4040*/  ISETP.NE.AND.EX P2, PT, RZ, UR5, PT, P2 ;  /* 0x00000005ff007c0c */ /* 0x000fea000bf45320 */
[----:B------:R-:W-:Y:S02]  /*4050*/  USHF.L.U32 UR11, UR11, 0x6, URZ ;  /* 0x000000060b0b7899 */ /* 0x000fe400080006ff */
[----:B------:R-:W-:Y:S01]  /*4060*/  USHF.L.U32 UR10, UR10, 0x6, URZ ;  /* 0x000000060a0a7899 */ /* 0x000fe200080006ff */
[----:B------:R-:W-:Y:S11]  /*4070*/  BRA.U !UP4, `(.L_x_73) ;  /* 0x000000010c347547 */ /* 0x000ff6000b800000 */
[----:B------:R-:W-:Y:S01]  /*4080*/  UPLOP3.LUT UP0, UPT, UPT, UPT, UP3, 0x80, 0x8 ;  /* 0x000000000008789c */ /* 0x000fe20003f0f030 */
[----:B--2---:R-:W-:Y:S02]  /*4090*/  HFMA2 R0, -RZ, RZ, 0, 5.9604644775390625e-08 ;  /* 0x00000001ff007431 */ /* 0x004fe400000001ff */
[----:B------:R-:W-:Y:S03]  /*40a0*/  IMAD.MOV.U32 R67, RZ, RZ, 0x1 ;  /* 0x00000001ff437424 */ /* 0x000fe600078e00ff */
[----:B------:R-:W-:Y:S05]  /*40b0*/  PLOP3.LUT P0, PT, PT, PT, UP0, 0x80, 0x8 ;  /* 0x000000000008781c */ /* 0x000fea0003f0f008 */
[----:B------:R-:W2:Y:S01]  /*40c0*/  @UP0 LDCU.64 UR14, c[0x0][0x888] ;  /* 0x00011100ff0e07ac */ /* 0x000ea20008000a00 */
[----:B------:R-:W-:Y:S07]  /*40d0*/  @UP0 UIMAD UR8, UR36, UR4, URZ ;  /* 0x00000004240802a4 */ /* 0x000fee000f8e02ff */
[----:B------:R-:W-:Y:S01]  /*40e0*/  @!P0 PRMT R67, R0, 0x7610, R67 ;  /* 0x0000761000438816 */ /* 0x000fe20000000043 */
[----:B--2---:R-:W-:Y:S03]  /*40f0*/  @UP0 UIMAD.WIDE UR14, UR8, 0x4, UR14 ;  /* 0x00000004080e08a5 */ /* 0x004fe6000f8e020e */
[----:B------:R-:W2:Y:S03]  /*4100*/  @!UP0 LDCU UR8, c[0x0][0x880] ;  /* 0x00011000ff0887ac */ /* 0x000ea60008000800 */
[----:B------:R-:W-:Y:S01]  /*4110*/  IMAD.U32 R10, RZ, RZ, UR14 ;  /* 0x0000000eff0a7e24 */ /* 0x000fe2000f8e00ff */
[----:B------:R-:W-:Y:S05]  /*4120*/  MOV R11, UR15 ;  /* 0x0000000f000b7c02 */ /* 0x000fea0008000f00 */
[----:B------:R3:W5:Y:S02]  /*4130*/  @P0 LDG.E R35, desc[UR46][R10.64] ;  /* 0x0000002e0a230981 */ /* 0x000764000c1e1900 */
[----:B--23--:R-:W-:Y:S07]  /*4140*/  @!P0 IMAD.U32 R35, RZ, RZ, UR8 ;  /* 0x00000008ff238e24 */ /* 0x00cfee000f8e00ff */
.L_x_73:
[----:B-----5:R-:W-:Y:S01]  /*4150*/  @!P2 FSETP.EQ.AND P0, PT, R35, RZ, PT ;  /* 0x000000ff2300a20b */ /* 0x020fe20003f02000 */
[----:B------:R-:W-:Y:S01]  /*4160*/  @!UPT UIADD3 URZ, UPT, UPT, URZ, URZ, URZ ;  /* 0x000000fffffff290 */ /* 0x000fe2000fffe0ff */
[----:B------:R-:W-:Y:S11]  /*4170*/  @!P2 BRA `(.L_x_74) ;  /* 0x000000000014a947 */ /* 0x000ff60003800000 */
[----:B------:R-:W-:Y:S02]  /*4180*/  LOP3.LUT P2, RZ, R67, 0xff, RZ, 0xc0, !PT ;  /* 0x000000ff43ff7812 */ /* 0x000fe4000784c0ff */
[----:B------:R-:W-:Y:S04]  /*4190*/  PLOP3.LUT P0, PT, PT, PT, UP0, 0x80, 0x8 ;  /* 0x000000000008781c */ /* 0x000fe80003f0f008 */
[----:B------:R-:W-:Y:S07]  /*41a0*/  PLOP3.LUT P0, PT, P0, PT, PT, 0x8, 0x80 ;  /* 0x000000000080781c */ /* 0x000fee000070e170 */
[----:B------:R-:W-:Y:S11]  /*41b0*/  @P2 FSETP.EQ.AND P0, PT, R35, RZ, PT ;  /* 0x000000ff2300220b */ /* 0x000ff60003f02000 */
[----:B------:R-:W-:Y:S02]  /*41c0*/  @!UPT UIADD3 URZ, UPT, UPT, URZ, URZ, URZ ;  /* 0x000000fffffff290 */ /* 0x000fe4000fffe0ff */
.L_x_74:
[----:B------:R-:W-:Y:S01]  /*41d0*/  ULEA UR15, UR13, UR7, 0x3 ;  /* 0x000000070d0f7291 */ /* 0x000fe2000f8e18ff */
[----:B--2---:R-:W-:Y:S02]  /*41e0*/  SHF.L.U32 R3, R34, 0x1f, RZ ;  /* 0x0000001f22037819 */ /* 0x004fe400000006ff */
[----:B------:R-:W-:Y:S04]  /*41f0*/  ELECT P4, URZ, PT ;  /* 0x0000000000ff782f */ /* 0x000fe80003880000 */
[----:B------:R-:W-:Y:S02]  /*4200*/  PLOP3.LUT P4, PT, P0, P4, PT, 0xf2, 0x2f ;  /* 0x00000000002f781c */ /* 0x000fe40000789e72 */
[----:B------:R-:W2:Y:S11]  /*4210*/  SYNCS.PHASECHK.TRANS64.TRYWAIT P2, [UR15+0x68], R3 ;  /* 0x00006803ff0075a7 */ /* 0x000eb6000804110f */
[----:B-1----:R-:W-:Y:S05]  /*4220*/  @!P4 IADD3 R20, P0, PT, R32, 0x580, RZ ;  /* 0x000005802014c810 */ /* 0x002fea0007f1e0ff */
[----:B------:R-:W-:Y:S01]  /*4230*/  @!P4 IMAD.X R12, RZ, RZ, R33, P0 ;  /* 0x000000ffff0cc224 */ /* 0x000fe200000e0621 */
[----:B--2---:R-:W-:Y:S07]  /*4240*/  @!P2 BRA `(.L_x_75) ;  /* 0x000000340088a947 */ /* 0x004fee0003800000 */
.L_x_148:
[----:B------:R-:W2:Y:S01]  /*4250*/  LDC.64 R14, c[0x0][0xb10] ;  /* 0x0002c400ff0e7b82 */ /* 0x000ea20000000a00 */
[----:B------:R-:W-:Y:S01]  /*4260*/  @!P4 R2UR UR8, R12 ;  /* 0x000000000c08c2ca */ /* 0x000fe200000e0000 */
[----:B------:R-:W-:Y:S01]  /*4270*/  VOTEU.ALL UP2, P4 ;  /* 0x0000000000ff7886 */ /* 0x000fe20002040000 */
[----:B------:R-:W-:Y:S01]  /*4280*/  @!P4 R2UR UR9, R20 ;  /* 0x000000001409c2ca */ /* 0x000fe200000e0000 */
[----:B------:R-:W-:Y:S01]  /*4290*/  VOTEU.ALL UP1, P4 ;  /* 0x0000000000ff7886 */ /* 0x000fe20002020000 */
[----:B------:R-:W-:Y:S03]  /*42a0*/  UMOV UR20, 0x0 ;  /* 0x0000000000147882 */ /* 0x000fe60000000000 */
[----:B------:R-:W3:Y:S01]  /*42b0*/  LDC.64 R10, c[0x0][0xb18] ;  /* 0x0002c600ff0a7b82 */ /* 0x000ee20000000a00 */
[----:B------:R-:W-:Y:S01]  /*42c0*/  UMOV UR21, 0x10000000 ;  /* 0x1000000000157882 */ /* 0x000fe20000000000 */
[----:B------:R-:W-:Y:S01]  /*42d0*/  UMOV UR12, UR36 ;  /* 0x00000024000c7c82 */ /* 0x000fe20008000000 */
[----:B------:R-:W-:Y:S01]  /*42e0*/  UIADD3 UR14, UPT, UPT, UR13, 0x1, URZ ;  /* 0x000000010d0e7890 */ /* 0x000fe2000fffe0ff */
[----:B------:R-:W-:Y:S01]  /*42f0*/  @P3 SHF.R.U32.HI R24, RZ, 0x10, R29 ;  /* 0x00000010ff183819 */ /* 0x000fe2000001161d */
[----:B------:R-:W-:Y:S03]  /*4300*/  VIADD R27, R27, 0x1 ;  /* 0x000000011b1b7836 */ /* 0x000fe60000000000 */
[----:B-1----:R-:W1:Y:S01]  /*4310*/  @!P1 LDC R0, c[0x0][0xb20] ;  /* 0x0002c800ff009b82 */ /* 0x002e620000000800 */
[----:B------:R-:W-:Y:S01]  /*4320*/  UISETP.NE.AND UP5, UPT, UR14, 0x3, UPT ;  /* 0x000000030e00788c */ /* 0x000fe2000bfa5270 */
[----:B------:R-:W-:Y:S01]  /*4330*/  IMAD.U32 R21, RZ, RZ, UR8 ;  /* 0x00000008ff157e24 */ /* 0x000fe2000f8e00ff */
[----:B------:R-:W-:Y:S05]  /*4340*/  @!UP2 ULEA UR8, UR13, UR7, 0xd ;  /* 0x000000070d08a291 */ /* 0x000fea000f8e68ff */
[----:B------:R-:W5:Y:S01]  /*4350*/  @!P1 LDC R3, c[0x0][0xb0c] ;  /* 0x0002c300ff039b82 */ /* 0x000f620000000800 */
[----:B------:R-:W-:Y:S01]  /*4360*/  IMAD.U32 R20, RZ, RZ, UR9 ;  /* 0x00000009ff147e24 */ /* 0x000fe2000f8e00ff */
[----:B------:R-:W-:Y:S01]  /*4370*/  UIADD3 UR9, UPT, UPT, UR15, 0x50, URZ ;  /* 0x000000500f097890 */ /* 0x000fe2000fffe0ff */
[----:B------:R-:W-:Y:S01]  /*4380*/  @!P4 R2UR UR19, R21 ;  /* 0x000000001513c2ca */ /* 0x000fe200000e0000 */
[----:B------:R-:W-:Y:S02]  /*4390*/  @!UP2 UIADD3 UR8, UPT, UPT, UR8, 0x400, URZ ;  /* 0x000004000808a890 */ /* 0x000fe4000fffe0ff */
[----:B------:R-:W-:Y:S01]  /*43a0*/  @!P4 R2UR UR18, R20 ;  /* 0x000000001412c2ca */ /* 0x000fe200000e0000 */
[----:B------:R-:W-:Y:S01]  /*43b0*/  @!P4 IMAD.MOV.U32 R20, RZ, RZ, 0x2000 ;  /* 0x00002000ff14c424 */ /* 0x000fe200078e00ff */
[----:B------:R-:W-:Y:S02]  /*43c0*/  UPRMT UR16, UR37, 0x654, UR9 ;  /* 0x0000065425107896 */ /* 0x000fe40008000009 */
[----:B------:R-:W-:Y:S02]  /*43d0*/  USEL UR17, URZ, 0x1, UP5 ;  /* 0x00000001ff117887 */ /* 0x000fe4000a800000 */
[----:B------:R-:W-:Y:S04]  /*43e0*/  USEL UR14, UR14, URZ, UP5 ;  /* 0x000000ff0e0e7287 */ /* 0x000fe8000a800000 */
[----:B------:R-:W-:Y:S01]  /*43f0*/  ULEA UR13, UR14, UR7, 0x3 ;  /* 0x000000070e0d7291 */ /* 0x000fe2000f8e18ff */
[----:B------:R-:W-:Y:S02]  /*4400*/  LOP3.LUT R34, R34, UR17, RZ, 0x3c, !PT ;  /* 0x0000001122227c12 */ /* 0x000fe4000f8e3cff */
[----:B------:R1:W-:Y:S01]  /*4410*/  @!UP1 UTMALDG.3D [UR8], [UR18], desc[UR20] ;  /* 0x00001408120095b4 */ /* 0x0003e20008011000 */
[----:B------:R1:W-:Y:S01]  /*4420*/  @!P4 SYNCS.ARRIVE.TRANS64.RED.A0TR RZ, [UR15+0x50], R20 ;  /* 0x00005014ffffc9a7 */ /* 0x0003e2000830040f */
[----:B------:R-:W-:Y:S02]  /*4430*/  SHF.L.U32 R12, R34, 0x1f, RZ ;  /* 0x0000001f220c7819 */ /* 0x000fe400000006ff */
[----:B-----5:R-:W-:Y:S01]  /*4440*/  @!P1 ISETP.NE.AND P2, PT, R3, 0x1, PT ;  /* 0x000000010300980c */ /* 0x020fe20003f45270 */
[C---:B--2---:R-:W-:Y:S01]  /*4450*/  @!P1 IMAD.HI.U32 R14, R13.reuse, R14, RZ ;  /* 0x0000000e0d0e9227 */ /* 0x044fe200078e00ff */
[----:B---3--:R-:W-:Y:S03]  /*4460*/  @!P1 ISETP.NE.AND P0, PT, R10, 0x1, PT ;  /* 0x000000010a00980c */ /* 0x008fe60003f05270 */
[C---:B------:R-:W-:Y:S01]  /*4470*/  @!P1 IMAD.HI.U32 R11, R8.reuse, R11, RZ ;  /* 0x0000000b080b9227 */ /* 0x040fe200078e00ff */
[----:B------:R-:W-:Y:S04]  /*4480*/  @!P1 SHF.R.U32.HI R14, RZ, R15, R14 ;  /* 0x0000000fff0e9219 */ /* 0x000fe8000001160e */
[----:B-1----:R-:W-:Y:S01]  /*4490*/  @!P1 SHF.R.U32.HI R9, RZ, R0, R11 ;  /* 0x00000000ff099219 */ /* 0x002fe2000001160b */
[----:B------:R-:W-:Y:S01]  /*44a0*/  SYNCS.ARRIVE.TRANS64.RED.A1T0 RZ, [UR16], RZ ;  /* 0x000000ffffff79a7 */ /* 0x000fe20008100410 */
[----:B------:R-:W-:Y:S02]  /*44b0*/  @!P1 SEL R14, R13, R14, !P2 ;  /* 0x0000000e0d0e9207 */ /* 0x000fe40005000000 */
[----:B------:R-:W-:Y:S01]  /*44c0*/  @!P1 SEL R9, R8, R9, !P0 ;  /* 0x0000000908099207 */ /* 0x000fe20004000000 */
[----:B------:R-:W1:Y:S04]  /*44d0*/  SYNCS.PHASECHK.TRANS64.TRYWAIT P5, [UR13+0x68], R12 ;  /* 0x0000680cff0075a7 */ /* 0x000e6800080a110d */
[----:B------:R-:W-:Y:S02]  /*44e0*/  @!P1 IMAD.IADD R0, R9, 0x1, -R14 ;  /* 0x0000000109009824 */ /* 0x000fe400078e0a0e */
[----:B------:R-:W-:Y:S02]  /*44f0*/  @!P1 IMAD.IADD R9, R14, 0x1, -R9 ;  /* 0x000000010e099824 */ /* 0x000fe400078e0a09 */
[----:B------:R-:W-:Y:S02]  /*4500*/  @!P1 IMAD R13, R0, R3, R13 ;  /* 0x00000003000d9224 */ /* 0x000fe400078e020d */
[----:B------:R-:W-:Y:S01]  /*4510*/  @!P1 IMAD R8, R9, R10, R8 ;  /* 0x0000000a09089224 */ /* 0x000fe200078e0208 */
[----:B-1----:R-:W-:Y:S06]  /*4520*/  @!P5 BRA `(.L_x_76) ;  /* 0x0000003000e8d947 */ /* 0x002fec0003800000 */
.L_x_150:
[----:B-1----:R-:W-:Y:S01]  /*4530*/  @!P4 IADD3 R3, P0, PT, R32, 0x580, RZ ;  /* 0x000005802003c810 */ /* 0x002fe20007f1e0ff */
[----:B------:R-:W-:Y:S01]  /*4540*/  UMOV UR18, 0x0 ;  /* 0x0000000000127882 */ /* 0x000fe20000000000 */
[----:B------:R-:W-:Y:S01]  /*4550*/  UMOV UR19, 0x10000000 ;  /* 0x1000000000137882 */ /* 0x000fe20000000000 */
[----:B------:R-:W-:Y:S01]  /*4560*/  VOTEU.ALL UP1, P4 ;  /* 0x0000000000ff7886 */ /* 0x000fe20002020000 */
[----:B------:R-:W-:Y:S01]  /*4570*/  @!P4 R2UR UR9, R3 ;  /* 0x000000000309c2ca */ /* 0x000fe200000e0000 */
[----:B------:R-:W-:Y:S01]  /*4580*/  @!P4 IMAD.X R0, RZ, RZ, R33, P0 ;  /* 0x000000ffff00c224 */ /* 0x000fe200000e0621 */
[----:B------:R-:W-:Y:S01]  /*4590*/  UMOV UR12, UR36 ;  /* 0x00000024000c7c82 */ /* 0x000fe20008000000 */
[----:B------:R-:W-:Y:S01]  /*45a0*/  @P3 R2UR UR36, R24 ;  /* 0x00000000182432ca */ /* 0x000fe200000e0000 */
[----:B------:R-:W-:Y:S01]  /*45b0*/  @!UP1 ULEA UR15, UR14, UR7, 0xd ;  /* 0x000000070e0f9291 */ /* 0x000fe2000f8e68ff */
[----:B------:R-:W-:Y:S01]  /*45c0*/  ISETP.NE.AND P0, PT, R27, 0x2, PT ;  /* 0x000000021b00780c */ /* 0x000fe20003f05270 */
[----:B------:R-:W-:Y:S01]  /*45d0*/  @!UP1 UIADD3 UR10, UPT, UPT, UR10, 0x20, URZ ;  /* 0x000000200a0a9890 */ /* 0x000fe2000fffe0ff */
[----:B------:R-:W-:Y:S01]  /*45e0*/  @!P4 R2UR UR8, R0 ;  /* 0x000000000008c2ca */ /* 0x000fe200000e0000 */
[----:B------:R-:W-:Y:S01]  /*45f0*/  IMAD.IADD R20, R8, 0x1, R66 ;  /* 0x0000000108147824 */ /* 0x000fe200078e0242 */
[----:B------:R-:W-:Y:S01]  /*4600*/  SEL R0, RZ, 0x1, P0 ;  /* 0x00000001ff007807 */ /* 0x000fe20000000000 */
[----:B------:R-:W-:Y:S01]  /*4610*/  IMAD.IADD R21, R13, 0x1, R68 ;  /* 0x000000010d157824 */ /* 0x000fe200078e0244 */
[----:B------:R-:W-:Y:S02]  /*4620*/  SEL R27, R27, RZ, P0 ;  /* 0x000000ff1b1b7207 */ /* 0x000fe40000000000 */
[----:B------:R-:W-:Y:S01]  /*4630*/  IMAD.U32 R10, RZ, RZ, UR9 ;  /* 0x00000009ff0a7e24 */ /* 0x000fe2000f8e00ff */
[----:B------:R-:W-:Y:S01]  /*4640*/  UIADD3 UR9, UPT, UPT, UR13, 0x50, URZ ;  /* 0x000000500d097890 */ /* 0x000fe2000fffe0ff */
[----:B------:R-:W-:Y:S03]  /*4650*/  LOP3.LUT R25, R25, R0, RZ, 0x3c, !PT ;  /* 0x0000000019197212 */ /* 0x000fe600078e3cff */
[----:B------:R-:W-:Y:S02]  /*4660*/  @!P4 R2UR UR16, R10 ;  /* 0x000000000a10c2ca */ /* 0x000fe400000e0000 */
[----:B------:R-:W-:Y:S01]  /*4670*/  IMAD.U32 R11, RZ, RZ, UR8 ;  /* 0x00000008ff0b7e24 */ /* 0x000fe2000f8e00ff */
[----:B------:R-:W-:Y:S01]  /*4680*/  @!UP1 UIADD3 UR8, UPT, UPT, UR15, 0x400, URZ ;  /* 0x000004000f089890 */ /* 0x000fe2000fffe0ff */
[----:B------:R-:W-:Y:S01]  /*4690*/  VOTEU.ALL UP1, P4 ;  /* 0x0000000000ff7886 */ /* 0x000fe20002020000 */
[----:B------:R-:W-:Y:S02]  /*46a0*/  UPRMT UR15, UR37, 0x654, UR9 ;  /* 0x00000654250f7896 */ /* 0x000fe40008000009 */
[----:B------:R-:W-:Y:S11]  /*46b0*/  @!P4 R2UR UR17, R11 ;  /* 0x000000000b11c2ca */ /* 0x000ff600000e0000 */
[----:B------:R-:W-:Y:S02]  /*46c0*/  @!UPT UIADD3 URZ, UPT, UPT, URZ, URZ, URZ ;  /* 0x000000fffffff290 */ /* 0x000fe4000fffe0ff */
[----:B------:R2:W-:Y:S01]  /*46d0*/  @!UP1 UTMALDG.3D [UR8], [UR16], desc[UR18] ;  /* 0x00001208100095b4 */ /* 0x0005e20008011000 */
[----:B------:R2:W-:Y:S01]  /*46e0*/  @!P4 SYNCS.ARRIVE.TRANS64.RED.A0TR RZ, [UR13+0x50], R23 ;  /* 0x00005017ffffc9a7 */ /* 0x0005e2000830040d */
[----:B------:R-:W-:Y:S04]  /*46f0*/  UIADD3 UR13, UPT, UPT, UR14, 0x1, URZ ;  /* 0x000000010e0d7890 */ /* 0x000fe8000fffe0ff */
[----:B------:R-:W-:Y:S04]  /*4700*/  UISETP.NE.AND UP1, UPT, UR13, 0x3, UPT ;  /* 0x000000030d00788c */ /* 0x000fe8000bf25270 */
[----:B------:R-:W-:Y:S02]  /*4710*/  USEL UR14, URZ, 0x1, UP1 ;  /* 0x00000001ff0e7887 */ /* 0x000fe40008800000 */
[----:B------:R-:W-:Y:S02]  /*4720*/  USEL UR13, UR13, URZ, UP1 ;  /* 0x000000ff0d0d7287 */ /* 0x000fe40008800000 */
[----:B------:R-:W-:Y:S02]  /*4730*/  UPLOP3.LUT UP1, UPT, UPT, UPT, UPT, 0x80, 0x8 ;  /* 0x000000000008789c */ /* 0x000fe40003f2f070 */
[----:B------:R-:W-:Y:S01]  /*4740*/  LOP3.LUT R34, R34, UR14, RZ, 0x3c, !PT ;  /* 0x0000000e22227c12 */ /* 0x000fe2000f8e3cff */
[----:B------:R-:W-:Y:S01]  /*4750*/  SYNCS.ARRIVE.TRANS64.RED.A1T0 RZ, [UR15], RZ ;  /* 0x000000ffffff79a7 */ /* 0x000fe2000810040f */
[----:B------:R-:W-:Y:S07]  /*4760*/  @P3 BRA `(.L_x_77) ;  /* 0xfffffff4001c3947 */ /* 0x000fee000383ffff */
[----:B------:R-:W-:Y:S01]  /*4770*/  UIADD3 UR7, UPT, UPT, UR7, 0x68, URZ ;  /* 0x0000006807077890 */ /* 0x000fe2000fffe0ff */
[----:B------:R-:W-:-:S03]  /*4780*/  SHF.L.U32 R3, R34, 0x1f, RZ ;  /* 0x0000001f22037819 */ /* 0x000fc600000006ff */
[----:B------:R-:W-:-:S09]  /*4790*/  ULEA UR4, UR13, UR7, 0x3 ;  /* 0x000000070d047291 */ /* 0x000fd2000f8e18ff */
[----:B------:R-:W1:Y:S02]  /*47a0*/  SYNCS.PHASECHK.TRANS64.TRYWAIT P0, [UR4], R3 ;  /* 0x00000003ff0075a7 */ /* 0x000e640008001104 */
[----:B-1----:R-:W-:Y:S05]  /*47b0*/  @!P0 BRA `(.L_x_78) ;  /* 0x00000030005c8947 */ /* 0x002fea0003800000 */
.L_x_152:
        /* <DEDUP_REMOVED lines=9> */
.L_x_154:
[----:B------:R-:W-:-:S04]  /*4850*/  UIADD3 UR5, UPT, UPT, UR5, 0x1, URZ ;  /* 0x0000000105057890 */ /* 0x000fc8000fffe0ff */
[----:B------:R-:W-:-:S04]  /*4860*/  UISETP.NE.AND UP0, UPT, UR5, 0x3, UPT ;  /* 0x000000030500788c */ /* 0x000fc8000bf05270 */
[----:B------:R-:W-:Y:S02]  /*4870*/  USEL UR4, URZ, 0x1, UP0 ;  /* 0x00000001ff047887 */ /* 0x000fe40008000000 */
[----:B------:R-:W-:-:S04]  /*4880*/  USEL UR5, UR5, URZ, UP0 ;  /* 0x000000ff05057287 */ /* 0x000fc80008000000 */
[----:B------:R-:W-:Y:S01]  /*4890*/  ULEA UR5, UR5, UR7, 0x3 ;  /* 0x0000000705057291 */ /* 0x000fe2000f8e18ff */
[----:B-1----:R-:W-:-:S04]  /*48a0*/  LOP3.LUT R3, R34, UR4, RZ, 0x3c, !PT ;  /* 0x0000000422037c12 */ /* 0x002fc8000f8e3cff */
[----:B------:R-:W-:Y:S01]  /*48b0*/  SHF.L.U32 R3, R3, 0x1f, RZ ;  /* 0x0000001f03037819 */ /* 0x000fe200000006ff */
[----:B------:R-:W-:-:S07]  /*48c0*/  IMAD.U32 R0, RZ, RZ, UR5 ;  /* 0x00000005ff007e24 */ /* 0x000fce000f8e00ff */
.L_x_80:
[----:B-1----:R1:W3:Y:S02]  /*48d0*/  SYNCS.PHASECHK.TRANS64.TRYWAIT P0, [R0+URZ], R3 ;  /* 0x00000003000075a7 */ /* 0x0022e400080011ff */
[----:B---3--:R-:W-:Y:S05]  /*48e0*/  @!P0 NANOSLEEP.SYNCS 0x989680 ;  /* 0x009896800000895d */ /* 0x008fea0003900000 */
[----:B------:R-:W3:Y:S02]  /*48f0*/  @!P0 SYNCS.PHASECHK.TRANS64 P0, [R0+URZ], R3 ;  /* 0x00000003000085a7 */ /* 0x000ee400080010ff */
[----:B--23--:R-:W-:Y:S05]  /*4900*/  @P0 EXIT ;  /* 0x000000000000094d */ /* 0x00cfea0003800000 */
[----:B------:R-:W-:Y:S05]  /*4910*/  BRA `(.L_x_80) ;  /* 0xfffffffc00ec7947 */ /* 0x000fea000383ffff */
.L_x_68:
[----:B------:R-:W-:-:S06]  /*4920*/  UISETP.GE.AND UP1, UPT, UR8, 0x4, UPT ;  /* 0x000000040800788c */ /* 0x000fcc000bf26270 */
[----:B------:R-:W-:-:S13]  /*4930*/  PLOP3.LUT P0, PT, PT, PT, UP1, 0x80, 0x8 ;  /* 0x000000000008781c */ /* 0x000fda0003f0f018 */
[----:B------:R-:W-:Y:S05]  /*4940*/  @!P0 EXIT ;  /* 0x000000000000894d */ /* 0x000fea0003800000 */
[----:B------:R-:W-:Y:S01]  /*4950*/  BAR.SYNC.DEFER_BLOCKING 0x6, 0xa0 ;  /* 0x0182800000007b1d */ /* 0x000fe20000010000 */
[C---:B------:R-:W-:Y:S01]  /*4960*/  IMAD.SHL.U32 R0, R79.reuse, 0x20, RZ ;  /* 0x000000204f007824 */ /* 0x040fe200078e00ff */
[C---:B------:R-:W-:Y:S01]  /*4970*/  R2P PR, R79.reuse, 0x6 ;  /* 0x000000064f007804 */ /* 0x040fe20000000000 */
[C---:B------:R-:W-:Y:S02]  /*4980*/  IMAD.SHL.U32 R72, R79.reuse, 0x4, RZ ;  /* 0x000000044f487824 */ /* 0x040fe400078e00ff */
[C---:B------:R-:W-:Y:S01]  /*4990*/  IMAD.U32 R32, R79.reuse, 0x10000, RZ ;  /* 0x000100004f207824 */ /* 0x040fe200078e00ff */
[----:B------:R-:W-:Y:S02]  /*49a0*/  UMOV UR48, 0x400 ;  /* 0x0000040000307882 */ /* 0x000fe40000000000 */
[----:B------:R-:W1:Y:S01]  /*49b0*/  LDC R71, c[0x0][0x370] ;  /* 0x0000dc00ff477b82 */ /* 0x000e620000000800 */
[----:B------:R-:W-:Y:S01]  /*49c0*/  ULEA UR48, UR37, UR48, 0x18 ;  /* 0x0000003025307291 */ /* 0x000fe2000f8ec0ff */
[C---:B------:R-:W-:Y:S01]  /*49d0*/  LOP3.LUT R7, R0.reuse, 0xe0, RZ, 0xc0, !PT ;  /* 0x000000e000077812 */ /* 0x040fe200078ec0ff */
[----:B------:R-:W-:Y:S01]  /*49e0*/  IMAD.SHL.U32 R5, R79, 0x10, RZ ;  /* 0x000000104f057824 */ /* 0x000fe200078e00ff */
[----:B------:R-:W-:Y:S01]  /*49f0*/  LOP3.LUT R0, R0, 0x100, RZ, 0xc0, !PT ;  /* 0x0000010000007812 */ /* 0x000fe200078ec0ff */
[----:B------:R-:W-:Y:S01]  /*4a00*/  IMAD.MOV.U32 R78, RZ, RZ, 0x8 ;  /* 0x00000008ff4e7424 */ /* 0x000fe200078e00ff */
[----:B------:R-:W-:Y:S01]  /*4a10*/  LOP3.LUT R72, R7, 0x1c, R72, 0xf8, !PT ;  /* 0x0000001c07487812 */ /* 0x000fe200078ef848 */
[----:B------:R-:W-:Y:S01]  /*4a20*/  IMAD.MOV.U32 R77, RZ, RZ, 0x10 ;  /* 0x00000010ff4d7424 */ /* 0x000fe200078e00ff */
[----:B------:R-:W2:Y:S01]  /*4a30*/  LDC R28, c[0x0][0xb0c] ;  /* 0x0002c300ff1c7b82 */ /* 0x000ea20000000800 */
[----:B------:R-:W-:Y:S01]  /*4a40*/  SHF.R.U32.HI R7, RZ, 0x2, R79 ;  /* 0x00000002ff077819 */ /* 0x000fe2000001164f */
[----:B------:R-:W-:Y:S01]  /*4a50*/  IMAD.MOV.U32 R30, RZ, RZ, RZ ;  /* 0x000000ffff1e7224 */ /* 0x000fe200078e00ff */
[----:B------:R-:W-:Y:S01]  /*4a60*/  LOP3.LUT R32, R32, 0x600000, RZ, 0xc0, !PT ;  /* 0x0060000020207812 */ /* 0x000fe200078ec0ff */
[----:B------:R-:W-:Y:S01]  /*4a70*/  IMAD.MOV.U32 R76, RZ, RZ, RZ ;  /* 0x000000ffff4c7224 */ /* 0x000fe200078e00ff */
[----:B------:R-:W-:Y:S01]  /*4a80*/  LOP3.LUT R5, R0, 0x600, R5, 0xf8, !PT ;  /* 0x0000060000057812 */ /* 0x000fe200078ef805 */
[----:B------:R-:W-:Y:S01]  /*4a90*/  IMAD.MOV.U32 R82, RZ, RZ, RZ ;  /* 0x000000ffff527224 */ /* 0x000fe200078e00ff */
[----:B------:R-:W-:Y:S01]  /*4aa0*/  LOP3.LUT R72, R72, 0x4, R7, 0x78, !PT ;  /* 0x0000000448487812 */ /* 0x000fe200078e7807 */
[----:B------:R-:W4:Y:S01]  /*4ab0*/  LDC R69, c[0x0][0xb20] ;  /* 0x0002c800ff457b82 */ /* 0x000f220000000800 */
[----:B------:R-:W3:Y:S01]  /*4ac0*/  LDS R3, [UR48+0x140] ;  /* 0x00014030ff037984 */ /* 0x000ee20008000800 */
[----:B------:R-:W-:Y:S01]  /*4ad0*/  LOP3.LUT R79, R79, 0x60, RZ, 0xc0, !PT ;  /* 0x000000604f4f7812 */ /* 0x000fe200078ec0ff */
[----:B------:R-:W-:Y:S01]  /*4ae0*/  IMAD.MOV.U32 R75, RZ, RZ, RZ ;  /* 0x000000ffff4b7224 */ /* 0x000fe200078e00ff */
[----:B------:R-:W-:Y:S01]  /*4af0*/  LOP3.LUT R72, R5, R72, RZ, 0xfc, !PT ;  /* 0x0000004805487212 */ /* 0x000fe200078efcff */
[----:B------:R-:W1:Y:S01]  /*4b00*/  LDCU.64 UR54, c[0x0][0x348] ;  /* 0x00006900ff3677ac */ /* 0x000e620008000a00 */
[----:B------:R-:W-:-:S02]  /*4b10*/  SEL R78, R78, 0xfffffff8, !P1 ;  /* 0xfffffff84e4e7807 */ /* 0x000fc40004800000 */
[----:B------:R-:W1:Y:S01]  /*4b20*/  LDC R27, c[0x0][0xb30] ;  /* 0x0002cc00ff1b7b82 */ /* 0x000e620000000800 */
[----:B------:R-:W-:Y:S01]  /*4b30*/  SEL R77, R77, 0xfffffff0, !P2 ;  /* 0xfffffff04d4d7807 */ /* 0x000fe20005000000 */
[----:B------:R-:W1:Y:S01]  /*4b40*/  LDCU.64 UR38, c[0x0][0x888] ;  /* 0x00011100ff2677ac */ /* 0x000e620008000a00 */
[----:B------:R-:W1:Y:S05]  /*4b50*/  LDCU.64 UR44, c[0x0][0x890] ;  /* 0x00011200ff2c77ac */ /* 0x000e6a0008000a00 */
[----:B------:R-:W1:Y:S01]  /*4b60*/  LDC.64 R64, c[0x0][0xb10] ;  /* 0x0002c400ff407b82 */ /* 0x000e620000000a00 */
[----:B------:R-:W-:Y:S01]  /*4b70*/  UMOV UR51, 0x1 ;  /* 0x0000000100337882 */ /* 0x000fe20000000000 */
[----:B------:R-:W-:Y:S01]  /*4b80*/  UMOV UR56, URZ ;  /* 0x000000ff00387c82 */ /* 0x000fe20008000000 */
[----:B------:R-:W-:Y:S01]  /*4b90*/  UIADD3 UR52, UPT, UPT, UR48, 0x400, URZ ;  /* 0x0000040030347890 */ /* 0x000fe2000fffe0ff */
[----:B------:R-:W-:Y:S01]  /*4ba0*/  UMOV UR50, URZ ;  /* 0x000000ff00327c82 */ /* 0x000fe20008000000 */
[----:B------:R-:W-:-:S03]  /*4bb0*/  UMOV UR49, URZ ;  /* 0x000000ff00317c82 */ /* 0x000fc60008000000 */
[----:B------:R-:W1:Y:S08]  /*4bc0*/  LDC.64 R24, c[0x0][0xb18] ;  /* 0x0002c600ff187b82 */ /* 0x000e700000000a00 */
[----:B------:R-:W1:Y:S08]  /*4bd0*/  LDC.64 R22, c[0x0][0xb28] ;  /* 0x0002ca00ff167b82 */ /* 0x000e700000000a00 */
[----:B------:R-:W1:Y:S01]  /*4be0*/  LDC.64 R62, c[0x0][0x8b0] ;  /* 0x00022c00ff3e7b82 */ /* 0x000e620000000a00 */
[----:B---3--:R-:W-:-:S07]  /*4bf0*/  IMAD.IADD R32, R3, 0x1, R32 ;  /* 0x0000000103207824 */ /* 0x008fce00078e0220 */
[----:B------:R-:W3:Y:S08]  /*4c00*/  LDC.64 R60, c[0x0][0x8a8] ;  /* 0x00022a00ff3c7b82 */ /* 0x000ef00000000a00 */
[----:B--2-4-:R-:W1:Y:S02]  /*4c10*/  LDC R70, c[0x0][0x374] ;  /* 0x0000dd00ff467b82 */ /* 0x014e640000000800 */
.L_x_111:
[C---:B------:R-:W-:Y:S02]  /*4c20*/  LEA R0, R82.reuse, UR48, 0x3 ;  /* 0x0000003052007c11 */ /* 0x040fe4000f8e18ff */
[----:B------:R-:W-:Y:S02]  /*4c30*/  SHF.L.U32 R3, R75, 0x1f, RZ ;  /* 0x0000001f4b037819 */ /* 0x000fe400000006ff */
[----:B-1----:R-:W-:Y:S02]  /*4c40*/  LEA R16, R82, UR48, 0x4 ;  /* 0x0000003052107c11 */ /* 0x002fe4000f8e20ff */
[----:B------:R-:W2:Y:S02]  /*4c50*/  SYNCS.PHASECHK.TRANS64.TRYWAIT P0, [R0+URZ+0x90], R3 ;  /* 0x00009003000075a7 */ /* 0x000ea400080011ff */
[----:B--2---:R-:W-:Y:S05]  /*4c60*/  @!P0 BRA `(.L_x_81) ;  /* 0x0000002c00608947 */ /* 0x004fea0003800000 */
.L_x_155:
[----:B------:R-:W4:Y:S01]  /*4c70*/  LDC.64 R12, c[0x0][0xb10] ;  /* 0x0002c400ff0c7b82 */ /* 0x000f220000000a00 */
[----:B------:R-:W3:Y:S01]  /*4c80*/  LDS.128 R16, [R16+0x120] ;  /* 0x0001200010107984 */ /* 0x000ee20000000c00 */
[----:B-1----:R-:W-:Y:S01]  /*4c90*/  ISETP.NE.AND P1, PT, R27, 0x1, PT ;  /* 0x000000011b00780c */ /* 0x002fe20003f25270 */
[----:B--2---:R-:W-:Y:S01]  /*4ca0*/  VIADD R0, R0, 0xa0 ;  /* 0x000000a000007836 */ /* 0x004fe20000000000 */
[----:B------:R-:W-:Y:S04]  /*4cb0*/  ISETP.GE.AND P0, PT, R26, 0x1, PT ;  /* 0x000000011a00780c */ /* 0x000fe80003f06270 */
[----:B------:R-:W1:Y:S01]  /*4cc0*/  LDC.64 R10, c[0x0][0xb18] ;  /* 0x0002c600ff0a7b82 */ /* 0x000e620000000a00 */
[----:B------:R-:W-:Y:S01]  /*4cd0*/  PRMT R0, RZ, 0x654, R0 ;  /* 0x00000654ff007816 */ /* 0x000fe20000000000 */
[----:B------:R-:W-:Y:S01]  /*4ce0*/  @!PT LDS RZ, [RZ] ;  /* 0x00000000fffff984 */ /* 0x000fe20000000800 */
[----:B------:R-:W-:Y:S01]  /*4cf0*/  @!PT LDS RZ, [RZ] ;  /* 0x00000000fffff984 */ /* 0x000fe20000000800 */
[----:B------:R-:W-:Y:S01]  /*4d00*/  @!PT LDS RZ, [RZ] ;  /* 0x00000000fffff984 */ /* 0x000fe20000000800 */
[----:B------:R-:W-:Y:S01]  /*4d10*/  @!PT LDS RZ, [RZ] ;  /* 0x00000000fffff984 */ /* 0x000fe20000000800 */
[----:B------:R2:W-:Y:S06]  /*4d20*/  MEMBAR.ALL.CTA ;  /* 0x0000000000007992 */ /* 0x0005ec0000008000 */
[----:B--2---:R-:W2:Y:S01]  /*4d30*/  FENCE.VIEW.ASYNC.S ;  /* 0x00000000000073c6 */ /* 0x004ea20000000000 */
[----:B------:R-:W1:Y:S08]  /*4d40*/  @!P1 LDC R14, c[0x0][0xb20] ;  /* 0x0002c800ff0e9b82 */ /* 0x000e700000000800 */
[----:B------:R-:W1:Y:S01]  /*4d50*/  @!P1 LDC R9, c[0x0][0xb0c] ;  /* 0x0002c300ff099b82 */ /* 0x000e620000000800 */
[----:B--2---:R2:W-:Y:S01]  /*4d60*/  SYNCS.ARRIVE.TRANS64.RED.A1T0 RZ, [R0+URZ], RZ ;  /* 0x000000ff00ff79a7 */ /* 0x0045e200081004ff */
[----:B---3--:R-:W-:Y:S04]  /*4d70*/  LOP3.LUT P4, RZ, R18, 0x1, RZ, 0xc0, !PT ;  /* 0x0000000112ff7812 */ /* 0x008fe8000788c0ff */
[----:B------:R-:W-:Y:S09]  /*4d80*/  P2R R80, PR, RZ, 0x10 ;  /* 0x00000010ff507803 */ /* 0x000ff20000000000 */
[----:B------:R-:W-:Y:S02]  /*4d90*/  @P4 MOV R31, R16 ;  /* 0x00000010001f4202 */ /* 0x000fe40000000f00 */
[----:B------:R-:W-:Y:S01]  /*4da0*/  @P4 LOP3.LUT R29, R17, 0xffff, RZ, 0xc0, !PT ;  /* 0x0000ffff111d4812 */ /* 0x000fe200078ec0ff */
[----:B--2-4-:R-:W-:Y:S06]  /*4db0*/  @!P0 BRA `(.L_x_82) ;  /* 0x0000000000a48947 */ /* 0x014fec0003800000 */
[----:B------:R-:W-:Y:S01]  /*4dc0*/  IMAD.HI.U32 R36, R70, R25, RZ ;  /* 0x0000001946247227 */ /* 0x000fe200078e00ff */
[----:B------:R-:W-:Y:S02]  /*4dd0*/  ISETP.NE.AND P0, PT, R24, 0x1, PT ;  /* 0x000000011800780c */ /* 0x000fe40003f05270 */
[----:B------:R-:W-:Y:S01]  /*4de0*/  ISETP.NE.AND P2, PT, R26, 0x1, PT ;  /* 0x000000011a00780c */ /* 0x000fe20003f45270 */
[-C--:B------:R-:W-:Y:S01]  /*4df0*/  IMAD.HI.U32 R34, R71, R64.reuse, RZ ;  /* 0x0000004047227227 */ /* 0x080fe200078e00ff */
[----:B------:R-:W-:Y:S02]  /*4e00*/  SHF.R.U32.HI R37, RZ, R69, R36 ;  /* 0x00000045ff257219 */ /* 0x000fe40000011624 */
[----:B------:R-:W-:Y:S01]  /*4e10*/  ISETP.NE.AND P3, PT, R28, 0x1, PT ;  /* 0x000000011c00780c */ /* 0x000fe20003f65270 */
[----:B------:R-:W-:Y:S01]  /*4e20*/  IMAD.HI.U32 R40, R29, R25, RZ ;  /* 0x000000191d287227 */ /* 0x000fe200078e00ff */
[----:B------:R-:W-:Y:S02]  /*4e30*/  SHF.R.U32.HI R34, RZ, R65, R34 ;  /* 0x00000041ff227219 */ /* 0x000fe40000011622 */
[----:B------:R-:W-:Y:S01]  /*4e40*/  SEL R3, R70, R37, !P0 ;  /* 0x0000002546037207 */ /* 0x000fe20004000000 */
[----:B------:R-:W-:Y:S01]  /*4e50*/  IMAD.HI.U32 R38, R31, R64, RZ ;  /* 0x000000401f267227 */ /* 0x000fe200078e00ff */
[----:B------:R-:W-:Y:S03]  /*4e60*/  SEL R7, R71, R34, !P3 ;  /* 0x0000002247077207 */ /* 0x000fe60005800000 */
[-C--:B------:R-:W-:Y:S01]  /*4e70*/  IMAD.HI.U32 R34, R3, R22.reuse, RZ ;  /* 0x0000001603227227 */ /* 0x080fe200078e00ff */
[----:B------:R-:W-:Y:S03]  /*4e80*/  SHF.R.U32.HI R38, RZ, R65, R38 ;  /* 0x00000041ff267219 */ /* 0x000fe60000011626 */
[----:B------:R-:W-:Y:S01]  /*4e90*/  IMAD.HI.U32 R36, R7, R22, RZ ;  /* 0x0000001607247227 */ /* 0x000fe200078e00ff */
[----:B------:R-:W-:Y:S02]  /*4ea0*/  @P2 SHF.R.U32.HI R3, RZ, R23, R34 ;  /* 0x00000017ff032219 */ /* 0x000fe40000011622 */
[----:B------:R-:W-:Y:S02]  /*4eb0*/  SHF.R.U32.HI R34, RZ, R69, R40 ;  /* 0x00000045ff227219 */ /* 0x000fe40000011628 */
[----:B------:R-:W-:Y:S01]  /*4ec0*/  @P2 SHF.R.U32.HI R7, RZ, R23, R36 ;  /* 0x00000017ff072219 */ /* 0x000fe20000011624 */
[C---:B------:R-:W-:Y:S01]  /*4ed0*/  IMAD R2, R26.reuse, R3, RZ ;  /* 0x000000031a027224 */ /* 0x040fe200078e02ff */
[----:B------:R-:W-:Y:S02]  /*4ee0*/  SEL R5, R29, R34, !P0 ;  /* 0x000000221d057207 */ /* 0x000fe40004000000 */
[----:B------:R-:W-:Y:S01]  /*4ef0*/  SEL R3, R31, R38, !P3 ;  /* 0x000000261f037207 */ /* 0x000fe20005800000 */
[----:B------:R-:W-:Y:S01]  /*4f00*/  IMAD R4, R26, R7, RZ ;  /* 0x000000071a047224 */ /* 0x000fe200078e02ff */
[C---:B------:R-:W-:Y:S01]  /*4f10*/  ISETP.GE.AND P0, PT, R5.reuse, R2, PT ;  /* 0x000000020500720c */ /* 0x040fe20003f06270 */
[----:B------:R-:W-:Y:S03]  /*4f20*/  IMAD.HI.U32 R6, R5, R22, RZ ;  /* 0x0000001605067227 */ /* 0x000fe600078e00ff */
[----:B------:R-:W-:Y:S01]  /*4f30*/  ISETP.GE.OR P0, PT, R3, R4, P0 ;  /* 0x000000040300720c */ /* 0x000fe20000706670 */
[----:B------:R-:W-:Y:S01]  /*4f40*/  IMAD.MOV R4, RZ, RZ, -R3 ;  /* 0x000000ffff047224 */ /* 0x000fe200078e0a03 */
[-C--:B------:R-:W-:Y:S03]  /*4f50*/  SHF.R.U32.HI R6, RZ, R23.reuse, R6 ;  /* 0x00000017ff067219 */ /* 0x080fe60000011606 */
[----:B------:R-:W-:Y:S01]  /*4f60*/  IMAD R31, R28, R4, R31 ;  /* 0x000000041c1f7224 */ /* 0x000fe200078e021f */
[----:B------:R-:W-:Y:S05]  /*4f70*/  SEL R15, R5, R6, !P2 ;  /* 0x00000006050f7207 */ /* 0x000fea0005000000 */
[----:B------:R-:W-:Y:S02]  /*4f80*/  IMAD.MOV R6, RZ, RZ, -R15 ;  /* 0x000000ffff067224 */ /* 0x000fe400078e0a0f */
[C---:B------:R-:W-:Y:S04]  /*4f90*/  @!P0 IMAD.HI.U32 R2, R3.reuse, R22, RZ ;  /* 0x0000001603028227 */ /* 0x040fe800078e00ff */
[----:B------:R-:W-:Y:S01]  /*4fa0*/  IMAD R6, R26, R6, R5 ;  /* 0x000000061a067224 */ /* 0x000fe200078e0205 */
[----:B------:R-:W-:Y:S04]  /*4fb0*/  @!P0 SHF.R.U32.HI R2, RZ, R23, R2 ;  /* 0x00000017ff028219 */ /* 0x000fe80000011602 */
[----:B------:R-:W-:Y:S02]  /*4fc0*/  @!P0 SEL R0, R3, R2, !P2 ;  /* 0x0000000203008207 */ /* 0x000fe40005000000 */
[----:B------:R-:W-:Y:S02]  /*4fd0*/  IADD3 R2, PT, PT, -R5, RZ, RZ ;  /* 0x000000ff05027210 */ /* 0x000fe40007ffe1ff */
[----:B------:R-:W-:Y:S01]  /*4fe0*/  @!P0 IADD3 R8, PT, PT, R15, -R0, RZ ;  /* 0x800000000f088210 */ /* 0x000fe20007ffe0ff */
[----:B------:R-:W-:Y:S02]  /*4ff0*/  @!P0 IMAD R0, R7, R6, R0 ;  /* 0x0000000607008224 */ /* 0x000fe400078e0200 */
[----:B------:R-:W-:Y:S02]  /*5000*/  IMAD R29, R24, R2, R29 ;  /* 0x00000002181d7224 */ /* 0x000fe400078e021d */
[----:B------:R-:W-:Y:S02]  /*5010*/  @!P0 IMAD R5, R8, R26, R3 ;  /* 0x0000001a08058224 */ /* 0x000fe400078e0203 */
[----:B------:R-:W-:Y:S04]  /*5020*/  @!P0 IMAD.MOV.U32 R3, RZ, RZ, R0 ;  /* 0x000000ffff038224 */ /* 0x000fe800078e0000 */
[----:B------:R-:W-:Y:S02]  /*5030*/  IMAD R31, R3, R28, R31 ;  /* 0x0000001c031f7224 */ /* 0x000fe400078e021f */
[----:B------:R-:W-:Y:S07]  /*5040*/  IMAD R29, R5, R24, R29 ;  /* 0x00000018051d7224 */ /* 0x000fee00078e021d */
.L_x_82:
[----:B-1----:R-:W-:Y:S01]  /*5050*/  @!P1 ISETP.NE.AND P0, PT, R10, 0x1, PT ;  /* 0x000000010a00980c */ /* 0x002fe20003f05270 */
[----:B------:R-:W-:Y:S01]  /*5060*/  @!P1 IMAD.HI.U32 R0, R31, R12, RZ ;  /* 0x0000000c1f009227 */ /* 0x000fe200078e00ff */
[----:B------:R-:W-:Y:S01]  /*5070*/  @!P1 ISETP.NE.AND P2, PT, R9, 0x1, PT ;  /* 0x000000010900980c */ /* 0x000fe20003f45270 */
[----:B------:R-:W-:Y:S01]  /*5080*/  ULOP3.LUT UP0, URZ, UR52, 0x3f0, URZ, 0xc0, !UPT ;  /* 0x000003f034ff7892 */ /* 0x000fe2000f80c0ff */
[----:B------:R-:W-:Y:S01]  /*5090*/  R2UR UR42, R21 ;  /* 0x00000000152a72ca */ /* 0x000fe200000e0000 */
[----:B------:R-:W-:Y:S01]  /*50a0*/  @!P1 IMAD.HI.U32 R3, R29, R11, RZ ;  /* 0x0000000b1d039227 */ /* 0x000fe200078e00ff */
[----:B------:R-:W-:Y:S02]  /*50b0*/  @!P1 SHF.R.U32.HI R0, RZ, R13, R0 ;  /* 0x0000000dff009219 */ /* 0x000fe40000011600 */
[----:B------:R-:W-:Y:S01]  /*50c0*/  R2UR UR41, R20 ;  /* 0x00000000142972ca */ /* 0x000fe200000e0000 */
[----:B------:R-:W-:Y:S01]  /*50d0*/  VIADD R82, R82, 0x1 ;  /* 0x0000000152527836 */ /* 0x000fe20000000000 */
[----:B------:R-:W-:Y:S02]  /*50e0*/  @!P1 SHF.R.U32.HI R2, RZ, R14, R3 ;  /* 0x0000000eff029219 */ /* 0x000fe40000011603 */
[----:B------:R-:W-:Y:S02]  /*50f0*/  @!P1 SEL R3, R31, R0, !P2 ;  /* 0x000000001f039207 */ /* 0x000fe40005000000 */
[----:B------:R-:W-:Y:S02]  /*5100*/  @!P1 SEL R2, R29, R2, !P0 ;  /* 0x000000021d029207 */ /* 0x000fe40004000000 */
[----:B------:R-:W-:Y:S01]  /*5110*/  @P4 SHF.R.U32.HI R74, RZ, 0x10, R17 ;  /* 0x00000010ff4a4819 */ /* 0x000fe20000011611 */
[----:B------:R-:W-:Y:S02]  /*5120*/  USHF.L.U32 UR42, UR42, 0x6, URZ ;  /* 0x000000062a2a7899 */ /* 0x000fe400080006ff */
[----:B------:R-:W-:Y:S02]  /*5130*/  @!P1 IMAD.IADD R0, R2, 0x1, -R3 ;  /* 0x0000000102009824 */ /* 0x000fe400078e0a03 */
[----:B------:R-:W-:Y:S01]  /*5140*/  @!P1 IMAD.IADD R2, R3, 0x1, -R2 ;  /* 0x0000000103029824 */ /* 0x000fe200078e0a02 */
[----:B------:R-:W-:Y:S01]  /*5150*/  USHF.L.U32 UR41, UR41, 0x6, URZ ;  /* 0x0000000629297899 */ /* 0x000fe200080006ff */
[----:B------:R-:W-:Y:S02]  /*5160*/  @!P1 IMAD R31, R0, R9, R31 ;  /* 0x00000009001f9224 */ /* 0x000fe400078e021f */
[----:B------:R-:W-:Y:S01]  /*5170*/  @!P1 IMAD R29, R2, R10, R29 ;  /* 0x0000000a021d9224 */ /* 0x000fe200078e021d */
[----:B------:R-:W-:Y:S08]  /*5180*/  BRA.U !UP0, `(.L_x_83) ;  /* 0x00000001087c7547 */ /* 0x000ff0000b800000 */
[----:B------:R-:W1:Y:S01]  /*5190*/  LDCU.64 UR8, c[0x4][0x80] ;  /* 0x01001000ff0877ac */ /* 0x000e620008000a00 */
[----:B------:R-:W-:Y:S01]  /*51a0*/  MOV R2, 0x0 ;  /* 0x0000000000027802 */ /* 0x000fe20000000f00 */
[----:B------:R-:W-:Y:S02]  /*51b0*/  HFMA2 R12, -RZ, RZ, 0, 5.9604644775390625e-08 ;  /* 0x00000001ff0c7431 */ /* 0x000fe400000001ff */
[----:B------:R-:W-:Y:S01]  /*51c0*/  IMAD.MOV.U32 R8, RZ, RZ, 0x70 ;  /* 0x00000070ff087424 */ /* 0x000fe200078e00ff */
[----:B------:R2:W3:Y:S01]  /*51d0*/  LDC.64 R14, c[0x4][R2] ;  /* 0x01000000020e7b82 */ /* 0x0004e20000000a00 */
[----:B------:R-:W4:Y:S01]  /*51e0*/  LDCU.64 UR6, c[0x4][0x88] ;  /* 0x01001100ff0677ac */ /* 0x000f220008000a00 */
[----:B------:R-:W-:Y:S01]  /*51f0*/  IMAD.MOV.U32 R13, RZ, RZ, RZ ;  /* 0x000000ffff0d7224 */ /* 0x000fe200078e00ff */
[----:B------:R-:W2:Y:S01]  /*5200*/  LDCU.64 UR4, c[0x4][0x8] ;  /* 0x01000100ff0477ac */ /* 0x000ea20008000a00 */
[----:B-1----:R-:W-:Y:S01]  /*5210*/  MOV R5, UR9 ;  /* 0x0000000900057c02 */ /* 0x002fe20008000f00 */
[----:B------:R-:W-:Y:S01]  /*5220*/  IMAD.U32 R4, RZ, RZ, UR8 ;  /* 0x00000008ff047e24 */ /* 0x000fe2000f8e00ff */
[----:B----4-:R-:W-:Y:S01]  /*5230*/  MOV R7, UR7 ;  /* 0x0000000700077c02 */ /* 0x010fe20008000f00 */
[----:B------:R-:W-:Y:S01]  /*5240*/  IMAD.U32 R6, RZ, RZ, UR6 ;  /* 0x00000006ff067e24 */ /* 0x000fe2000f8e00ff */
[----:B--2---:R-:W-:Y:S01]  /*5250*/  MOV R11, UR5 ;  /* 0x00000005000b7c02 */ /* 0x004fe20008000f00 */
[----:B------:R-:W-:Y:S02]  /*5260*/  IMAD.U32 R10, RZ, RZ, UR4 ;  /* 0x00000004ff0a7e24 */ /* 0x000fe4000f8e00ff */
[----:B------:R-:W-:Y:S07]  /*5270*/  LEPC R20, `(.L_x_84) ;  /* 0x000000001014794e */ /* 0x000fee0000000000 */
[----:B---3-5:R-:W-:Y:S05]  /*5280*/  CALL.ABS.NOINC R14 ;  /* 0x000000000e007343 */ /* 0x028fea0003c00000 */
.L_x_84:
[----:B------:R-:W1:Y:S01]  /*5290*/  LDCU.64 UR8, c[0x4][0x80] ;  /* 0x01001000ff0877ac */ /* 0x000e620008000a00 */
[----:B------:R-:W2:Y:S01]  /*52a0*/  LDC.64 R2, c[0x4][R2] ;  /* 0x0100000002027b82 */ /* 0x000ea20000000a00 */
[----:B------:R-:W-:Y:S02]  /*52b0*/  HFMA2 R12, -RZ, RZ, 0, 5.9604644775390625e-08 ;  /* 0x00000001ff0c7431 */ /* 0x000fe400000001ff */
[----:B------:R-:W-:Y:S02]  /*52c0*/  IMAD.MOV.U32 R8, RZ, RZ, 0x70 ;  /* 0x00000070ff087424 */ /* 0x000fe400078e00ff */
[----:B------:R-:W-:Y:S01]  /*52d0*/  IMAD.MOV.U32 R13, RZ, RZ, RZ ;  /* 0x000000ffff0d7224 */ /* 0x000fe200078e00ff */
[----:B------:R-:W3:Y:S01]  /*52e0*/  LDCU.64 UR6, c[0x4][0x88] ;  /* 0x01001100ff0677ac */ /* 0x000ee20008000a00 */
[----:B------:R-:W4:Y:S01]  /*52f0*/  LDCU.64 UR4, c[0x4][0x8] ;  /* 0x01000100ff0477ac */ /* 0x000f220008000a00 */
[----:B-1----:R-:W-:Y:S02]  /*5300*/  MOV R4, UR8 ;  /* 0x0000000800047c02 */ /* 0x002fe40008000f00 */
[----:B------:R-:W-:Y:S02]  /*5310*/  MOV R5, UR9 ;  /* 0x0000000900057c02 */ /* 0x000fe40008000f00 */
[----:B---3--:R-:W-:Y:S01]  /*5320*/  MOV R7, UR7 ;  /* 0x0000000700077c02 */ /* 0x008fe20008000f00 */
[----:B------:R-:W-:Y:S01]  /*5330*/  IMAD.U32 R6, RZ, RZ, UR6 ;  /* 0x00000006ff067e24 */ /* 0x000fe2000f8e00ff */
[----:B----4-:R-:W-:Y:S01]  /*5340*/  MOV R11, UR5 ;  /* 0x00000005000b7c02 */ /* 0x010fe20008000f00 */
[----:B------:R-:W-:Y:S02]  /*5350*/  IMAD.U32 R10, RZ, RZ, UR4 ;  /* 0x00000004ff0a7e24 */ /* 0x000fe4000f8e00ff */
[----:B------:R-:W-:Y:S07]  /*5360*/  LEPC R20, `(.L_x_83) ;  /* 0x000000001014794e */ /* 0x000fee0000000000 */
[----:B--2---:R-:W-:Y:S05]  /*5370*/  CALL.ABS.NOINC R2 ;  /* 0x0000000002007343 */ /* 0x004fea0003c00000 */
.L_x_83:
[----:B------:R-:W-:Y:S01]  /*5380*/  ISETP.NE.U32.AND P4, PT, R62, RZ, PT ;  /* 0x000000ff3e00720c */ /* 0x000fe20003f85070 */
[----:B------:R-:W-:Y:S01]  /*5390*/  UISETP.NE.AND UP2, UPT, UR53, URZ, UPT ;  /* 0x000000ff3500728c */ /* 0x000fe2000bf45270 */
[----:B------:R-:W-:Y:S01]  /*53a0*/  ISETP.NE.U32.AND P2, PT, RZ, UR38, PT ;  /* 0x00000026ff007c0c */ /* 0x000fe2000bf45070 */
[----:B------:R-:W-:Y:S01]  /*53b0*/  UISETP.NE.U32.AND UP1, UPT, UR44, URZ, UPT ;  /* 0x000000ff2c00728c */ /* 0x000fe2000bf25070 */
[----:B------:R-:W-:Y:S01]  /*53c0*/  ISETP.NE.AND.EX P4, PT, R63, RZ, PT, P4 ;  /* 0x000000ff3f00720c */ /* 0x000fe20003f85340 */
[----:B------:R-:W-:Y:S01]  /*53d0*/  UPLOP3.LUT UP0, UPT, UPT, UPT, UPT, 0x40, 0x4 ;  /* 0x000000000004789c */ /* 0x000fe20003f0e870 */
[----:B------:R-:W-:Y:S01]  /*53e0*/  ISETP.NE.AND.EX P2, PT, RZ, UR39, PT, P2 ;  /* 0x00000027ff007c0c */ /* 0x000fe2000bf45320 */
[----:B------:R-:W-:Y:S01]  /*53f0*/  UISETP.NE.AND.EX UP1, UPT, UR45, URZ, UPT, UP1 ;  /* 0x000000ff2d00728c */ /* 0x000fe2000bf25310 */
[----:B------:R-:W-:Y:S04]  /*5400*/  PLOP3.LUT P1, PT, PT, PT, UP2, 0x80, 0x8 ;  /* 0x000000000008781c */ /* 0x000fe80003f2f028 */
[----:B------:R-:W-:Y:S06]  /*5410*/  @UP2 UPLOP3.LUT UP0, UPT, UPT, UPT, UP1, 0x80, 0x8 ;  /* 0x000000000008289c */ /* 0x000fec0003f0f010 */
[----:B------:R-:W-:Y:S01]  /*5420*/  PLOP3.LUT P0, PT, PT, PT, UP0, 0x80, 0x8 ;  /* 0x000000000008781c */ /* 0x000fe20003f0f008 */
[----:B------:R-:W-:Y:S01]  /*5430*/  @!UPT UIADD3 URZ, UPT, UPT, URZ, URZ, URZ ;  /* 0x000000fffffff290 */ /* 0x000fe2000fffe0ff */
[----:B------:R-:W-:Y:S11]  /*5440*/  BRA.U !UP1, `(.L_x_85) ;  /* 0x0000000109387547 */ /* 0x000ff6000b800000 */
[----:B------:R-:W-:Y:S01]  /*5450*/  UISETP.NE.U32.AND UP0, UPT, UR38, URZ, UPT ;  /* 0x000000ff2600728c */ /* 0x000fe2000bf05070 */
[----:B------:R-:W-:Y:S02]  /*5460*/  HFMA2 R0, -RZ, RZ, 0, 5.9604644775390625e-08 ;  /* 0x00000001ff007431 */ /* 0x000fe400000001ff */
[----:B------:R-:W-:Y:S01]  /*5470*/  IMAD.MOV.U32 R67, RZ, RZ, 0x1 ;  /* 0x00000001ff437424 */ /* 0x000fe200078e00ff */
[----:B------:R-:W-:Y:S06]  /*5480*/  UISETP.NE.AND.EX UP0, UPT, UR39, URZ, UPT, UP0 ;  /* 0x000000ff2700728c */ /* 0x000fec000bf05300 */
[----:B------:R-:W-:Y:S05]  /*5490*/  PLOP3.LUT P3, PT, PT, PT, UP0, 0x80, 0x8 ;  /* 0x000000000008781c */ /* 0x000fea0003f6f008 */
[----:B------:R-:W1:Y:S01]  /*54a0*/  @UP0 LDCU.64 UR6, c[0x0][0x888] ;  /* 0x00011100ff0607ac */ /* 0x000e620008000a00 */
[----:B------:R-:W-:Y:S07]  /*54b0*/  @UP0 UIMAD UR4, UR36, UR44, URZ ;  /* 0x0000002c240402a4 */ /* 0x000fee000f8e02ff */
[----:B------:R-:W-:Y:S01]  /*54c0*/  @!P3 PRMT R67, R0, 0x7610, R67 ;  /* 0x000076100043b816 */ /* 0x000fe20000000043 */
[----:B-1----:R-:W-:Y:S03]  /*54d0*/  @UP0 UIMAD.WIDE UR6, UR4, 0x4, UR6 ;  /* 0x00000004040608a5 */ /* 0x002fe6000f8e0206 */
[----:B------:R-:W1:Y:S03]  /*54e0*/  @!UP0 LDCU UR4, c[0x0][0x880] ;  /* 0x00011000ff0487ac */ /* 0x000e660008000800 */
[----:B------:R-:W-:Y:S01]  /*54f0*/  IMAD.U32 R2, RZ, RZ, UR6 ;  /* 0x00000006ff027e24 */ /* 0x000fe2000f8e00ff */
[----:B------:R-:W-:Y:S05]  /*5500*/  MOV R3, UR7 ;  /* 0x0000000700037c02 */ /* 0x000fea0008000f00 */
[----:B-----5:R2:W5:Y:S02]  /*5510*/  @P3 LDG.E R35, desc[UR46][R2.64] ;  /* 0x0000002e02233981 */ /* 0x020564000c1e1900 */
[----:B-12---:R-:W-:Y:S02]  /*5520*/  @!P3 IMAD.U32 R35, RZ, RZ, UR4 ;  /* 0x00000004ff23be24 */ /* 0x006fe4000f8e00ff */
.L_x_85:
[----:B------:R-:W-:Y:S05]  /*5530*/  @!P4 BRA `(.L_x_86) ;  /* 0x000000000020c947 */ /* 0x000fea0003800000 */
[----:B------:R-:W-:Y:S04]  /*5540*/  ISETP.NE.U32.AND P3, PT, R60, RZ, PT ;  /* 0x000000ff3c00720c */ /* 0x000fe80003f65070 */
[----:B------:R-:W-:Y:S11]  /*5550*/  ISETP.NE.AND.EX P3, PT, R61, RZ, PT, P3 ;  /* 0x000000ff3d00720c */ /* 0x000ff60003f65330 */
[----:B------:R-:W-:Y:S02]  /*5560*/  @!UPT UIADD3 URZ, UPT, UPT, URZ, URZ, URZ ;  /* 0x000000fffffff290 */ /* 0x000fe4000fffe0ff */
[----:B------:R-:W1:Y:S01]  /*5570*/  @P3 LDC.64 R2, c[0x0][0x8a8] ;  /* 0x00022a00ff023b82 */ /* 0x000e620000000a00 */
[----:B------:R-:W-:Y:S04]  /*5580*/  @P3 IMAD R0, R62, UR36, RZ ;  /* 0x000000243e003c24 */ /* 0x000fe8000f8e02ff */
[----:B-1----:R-:W-:Y:S05]  /*5590*/  @P3 IMAD.WIDE R2, R0, 0x4, R2 ;  /* 0x0000000400023825 */ /* 0x002fea00078e0202 */
[----:B-----5:R1:W5:Y:S02]  /*55a0*/  @P3 LDG.E R33, desc[UR46][R2.64] ;  /* 0x0000002e02213981 */ /* 0x020364000c1e1900 */
[----:B-1----:R-:W2:Y:S02]  /*55b0*/  @!P3 LDC R33, c[0x0][0x8a0] ;  /* 0x00022800ff21bb82 */ /* 0x002ea40000000800 */
.L_x_86:
[----:B-----5:R-:W-:Y:S01]  /*55c0*/  FSETP.NEU.AND P3, PT, R35, RZ, PT ;  /* 0x000000ff2300720b */ /* 0x020fe20003f6d000 */
[----:B------:R-:W-:Y:S01]  /*55d0*/  ULOP3.LUT UR4, UR51, 0x1, URZ, 0x3c, !UPT ;  /* 0x0000000133047892 */ /* 0x000fe2000f8e3cff */
[----:B------:R-:W-:Y:S01]  /*55e0*/  SEL R9, RZ, 0xffffffff, P2 ;  /* 0xffffffffff097807 */ /* 0x000fe20001000000 */
[----:B------:R-:W-:Y:S01]  /*55f0*/  BSSY B1, `(.L_x_87) ;  /* 0x000004d000017945 */ /* 0x000fe20003800000 */
[----:B------:R-:W-:Y:S01]  /*5600*/  @P1 LOP3.LUT P2, RZ, R67, 0xff, RZ, 0xc0, !PT ;  /* 0x000000ff43ff1812 */ /* 0x000fe2000784c0ff */
[----:B------:R-:W-:Y:S01]  /*5610*/  IMAD.MOV.U32 R87, RZ, RZ, 0x1 ;  /* 0x00000001ff577424 */ /* 0x000fe200078e00ff */
[----:B------:R-:W-:Y:S01]  /*5620*/  @P1 SEL R2, RZ, 0xffffffff, P3 ;  /* 0xffffffffff021807 */ /* 0x000fe20001800000 */
[----:B------:R-:W-:Y:S01]  /*5630*/  IMAD.U32 R42, RZ, RZ, UR4 ;  /* 0x00000004ff2a7e24 */ /* 0x000fe2000f8e00ff */
[----:B------:R-:W-:Y:S01]  /*5640*/  LEA R84, R30, UR48, 0x3 ;  /* 0x000000301e547c11 */ /* 0x000fe2000f8e18ff */
[----:B------:R-:W-:Y:S01]  /*5650*/  IMAD.U32 R43, RZ, RZ, UR56 ;  /* 0x00000038ff2b7e24 */ /* 0x000fe2000f8e00ff */
[----:B------:R-:W-:Y:S02]  /*5660*/  @P0 SEL R2, R9, R2, !P2 ;  /* 0x0000000209020207 */ /* 0x000fe40005000000 */
[----:B------:R-:W-:Y:S02]  /*5670*/  CS2R R46, SRZ ;  /* 0x00000000002e7805 */ /* 0x000fe4000001ff00 */
[----:B------:R-:W-:Y:S02]  /*5680*/  SHF.L.U32 R7, R76, 0x1f, RZ ;  /* 0x0000001f4c077819 */ /* 0x000fe400000006ff */
[----:B------:R-:W-:Y:S02]  /*5690*/  CS2R R44, SRZ ;  /* 0x00000000002c7805 */ /* 0x000fe4000001ff00 */
[----:B------:R-:W-:Y:S02]  /*56a0*/  @P1 LOP3.LUT R2, R2, 0x1, RZ, 0xc0, !PT ;  /* 0x0000000102021812 */ /* 0x000fe400078ec0ff */
[----:B------:R-:W-:Y:S02]  /*56b0*/  CS2R R50, SRZ ;  /* 0x0000000000327805 */ /* 0x000fe4000001ff00 */
[----:B------:R-:W-:Y:S02]  /*56c0*/  PLOP3.LUT P2, PT, PT, PT, UP1, 0x80, 0x8 ;  /* 0x000000000008781c */ /* 0x000fe40003f4f018 */
[----:B------:R-:W-:Y:S02]  /*56d0*/  CS2R R48, SRZ ;  /* 0x0000000000307805 */ /* 0x000fe4000001ff00 */
[----:B------:R-:W-:Y:S01]  /*56e0*/  ISETP.NE.U32.OR P5, PT, R2, 0x1, !P1 ;  /* 0x000000010200780c */ /* 0x000fe20004fa5470 */
[----:B------:R-:W-:Y:S01]  /*56f0*/  IMAD.U32 R2, RZ, RZ, UR56 ;  /* 0x00000038ff027e24 */ /* 0x000fe2000f8e00ff */
[----:B------:R-:W-:Y:S02]  /*5700*/  LEA.HI R5, R30, R30, RZ, 0x1 ;  /* 0x0000001e1e057211 */ /* 0x000fe400078f08ff */
[----:B------:R-:W-:Y:S02]  /*5710*/  CS2R R54, SRZ ;  /* 0x0000000000367805 */ /* 0x000fe4000001ff00 */
[----:B------:R-:W-:Y:S02]  /*5720*/  LOP3.LUT P4, R81, R67, 0xff, RZ, 0xc0, !PT ;  /* 0x000000ff43517812 */ /* 0x000fe4000788c0ff */
[----:B------:R-:W-:Y:S02]  /*5730*/  CS2R R52, SRZ ;  /* 0x0000000000347805 */ /* 0x000fe4000001ff00 */
[----:B------:R-:W-:Y:S01]  /*5740*/  LEA R0, R2, UR48, 0x3 ;  /* 0x0000003002007c11 */ /* 0x000fe2000f8e18ff */
[C---:B------:R-:W-:Y:S01]  /*5750*/  IMAD.SHL.U32 R3, R5.reuse, 0x20, RZ ;  /* 0x0000002005037824 */ /* 0x040fe200078e00ff */
[----:B------:R-:W-:Y:S02]  /*5760*/  SEL R2, RZ, 0xffffffff, P3 ;  /* 0xffffffffff027807 */ /* 0x000fe40001800000 */
[----:B------:R-:W-:Y:S02]  /*5770*/  CS2R R58, SRZ ;  /* 0x00000000003a7805 */ /* 0x000fe4000001ff00 */
[----:B------:R-:W-:Y:S02]  /*5780*/  LOP3.LUT R5, R5, 0xffe, RZ, 0xc0, !PT ;  /* 0x00000ffe05057812 */ /* 0x000fe400078ec0ff */
[----:B------:R-:W-:Y:S02]  /*5790*/  CS2R R56, SRZ ;  /* 0x0000000000387805 */ /* 0x000fe4000001ff00 */
[----:B------:R-:W-:Y:S02]  /*57a0*/  @P2 SEL R2, R9, R2, !P4 ;  /* 0x0000000209022207 */ /* 0x000fe40006000000 */
[----:B------:R-:W-:Y:S01]  /*57b0*/  @P5 SHF.L.U32 R11, R42, 0x1f, RZ ;  /* 0x0000001f2a0b5819 */ /* 0x000fe200000006ff */
[----:B------:R-:W-:Y:S01]  /*57c0*/  IMAD.IADD R34, R30, 0x1, -R5 ;  /* 0x000000011e227824 */ /* 0x000fe200078e0a05 */
[----:B------:R-:W-:Y:S02]  /*57d0*/  LOP3.LUT R3, R3, 0xffffffc0, RZ, 0xc0, !PT ;  /* 0xffffffc003037812 */ /* 0x000fe400078ec0ff */
[----:B------:R-:W1:Y:S01]  /*57e0*/  @P5 SYNCS.PHASECHK.TRANS64.TRYWAIT P1, [R0+URZ+0x50], R11 ;  /* 0x0000500b000055a7 */ /* 0x000e6200080211ff */
[----:B------:R-:W-:Y:S02]  /*57f0*/  LOP3.LUT R2, R2, 0x1, RZ, 0xc0, !PT ;  /* 0x0000000102027812 */ /* 0x000fe400078ec0ff */
[----:B------:R-:W-:Y:S01]  /*5800*/  IMAD.IADD R3, R32, 0x1, R3 ;  /* 0x0000000120037824 */ /* 0x000fe200078e0203 */
[----:B------:R-:W-:Y:S02]  /*5810*/  P2R R83, PR, RZ, 0x20 ;  /* 0x00000020ff537803 */ /* 0x000fe40000000000 */
[----:B------:R-:W-:Y:S01]  /*5820*/  ISETP.NE.U32.AND P2, PT, R2, 0x1, PT ;  /* 0x000000010200780c */ /* 0x000fe20003f45070 */
[----:B------:R-:W-:Y:S03]  /*5830*/  IMAD R34, R34, 0x100000, R3 ;  /* 0x0010000022227824 */ /* 0x000fe600078e0203 */
[----:B------:R-:W-:Y:S01]  /*5840*/  P2R R88, PR, RZ, 0x4 ;  /* 0x00000004ff587803 */ /* 0x000fe20000000000 */
[----:B------:R3:W4:Y:S01]  /*5850*/  SYNCS.PHASECHK.TRANS64.TRYWAIT P0, [R84+URZ+0xb0], R7 ;  /* 0x0000b007540075a7 */ /* 0x00072200080011ff */
[----:B-1----:R-:W-:Y:S01]  /*5860*/  @P5 SEL R87, RZ, 0x1, !P1 ;  /* 0x00000001ff575807 */ /* 0x002fe20004800000 */
[----:B---3--:R-:W-:Y:S06]  /*5870*/  @!P5 BRA `(.L_x_88) ;  /* 0x000000000090d947 */ /* 0x008fec0003800000 */
[----:B------:R-:W-:Y:S01]  /*5880*/  HFMA2 R55, -RZ, RZ, 0, 0 ;  /* 0x00000000ff377431 */ /* 0x000fe200000001ff */
[----:B------:R-:W-:Y:S01]  /*5890*/  ISETP.NE.AND P1, PT, R87, RZ, PT ;  /* 0x000000ff5700720c */ /* 0x000fe20003f25270 */
[----:B------:R-:W-:Y:S01]  /*58a0*/  IMAD.U32 R3, RZ, RZ, UR56 ;  /* 0x00000038ff037e24 */ /* 0x000fe2000f8e00ff */
[----:B------:R-:W-:Y:S11]  /*58b0*/  BSSY B0, `(.L_x_89) ;  /* 0x0000005000007945 */ /* 0x000ff60003800000 */
[----:B------:R-:W-:Y:S05]  /*58c0*/  @P1 BRA `(.L_x_90) ;  /* 0x00000000000c1947 */ /* 0x000fea0003800000 */
[----:B------:R-:W-:Y:S04]  /*58d0*/  SHF.L.U32 R5, R42, 0x1f, RZ ;  /* 0x0000001f2a057819 */ /* 0x000fe800000006ff */
[----:B------:R-:W1:Y:S02]  /*58e0*/  SYNCS.PHASECHK.TRANS64.TRYWAIT P1, [R0+URZ+0x50], R5 ;  /* 0x00005005000075a7 */ /* 0x000e6400080211ff */
[----:B-1----:R-:W-:Y:S05]  /*58f0*/  @!P1 BRA `(.L_x_91) ;  /* 0x0000002000509947 */ /* 0x002fea0003800000 */
.L_x_90:
[----:B------:R-:W-:Y:S05]  /*5900*/  BSYNC B0 ;  /* 0x0000000000007941 */ /* 0x000fea0003800000 */
.L_x_89:
[----:B------:R-:W-:Y:S01]  /*5910*/  ISETP.NE.AND P1, PT, R88, RZ, PT ;  /* 0x000000ff5800720c */ /* 0x000fe20003f25270 */
[----:B------:R-:W-:Y:S01]  /*5920*/  IMAD.MOV.U32 R54, RZ, RZ, RZ ;  /* 0x000000ffff367224 */ /* 0x000fe200078e00ff */
[----:B------:R-:W-:Y:S02]  /*5930*/  CS2R R52, SRZ ;  /* 0x0000000000347805 */ /* 0x000fe4000001ff00 */
[----:B------:R-:W-:Y:S02]  /*5940*/  CS2R R58, SRZ ;  /* 0x00000000003a7805 */ /* 0x000fe4000001ff00 */
[----:B------:R-:W-:Y:S02]  /*5950*/  CS2R R56, SRZ ;  /* 0x0000000000387805 */ /* 0x000fe4000001ff00 */
[----:B------:R-:W-:Y:S02]  /*5960*/  CS2R R50, SRZ ;  /* 0x0000000000327805 */ /* 0x000fe4000001ff00 */
[----:B------:R-:W-:Y:S02]  /*5970*/  CS2R R48, SRZ ;  /* 0x0000000000307805 */ /* 0x000fe4000001ff00 */
[----:B------:R-:W-:Y:S02]  /*5980*/  CS2R R46, SRZ ;  /* 0x00000000002e7805 */ /* 0x000fe4000001ff00 */
[----:B------:R-:W-:Y:S01]  /*5990*/  CS2R R44, SRZ ;  /* 0x00000000002c7805 */ /* 0x000fe2000001ff00 */
[----:B------:R-:W-:Y:S01]  /*59a0*/  @P1 IMAD R4, R3, 0x800, R72 ;  /* 0x0000080003041824 */ /* 0x000fe200078e0248 */
[----:B------:R-:W-:Y:S05]  /*59b0*/  @P1 WARPSYNC.ALL ;  /* 0x0000000000001948 */ /* 0x000fea0003800000 */
[----:B------:R-:W-:Y:S01]  /*59c0*/  @P1 LEA R4, R4, UR48, 0x2 ;  /* 0x0000003004041c11 */ /* 0x000fe2000f8e10ff */
[----:B------:R-:W-:Y:S04]  /*59d0*/  UIADD3 UR5, UPT, UPT, UR56, 0x1, URZ ;  /* 0x0000000138057890 */ /* 0x000fe8000fffe0ff */
[----:B------:R3:W2:Y:S01]  /*59e0*/  @P1 LDSM.16.M88.4 R56, [R4+0x400] ;  /* 0x000400000438183b */ /* 0x0006a20000000200 */
[----:B-1----:R-:W-:Y:S01]  /*59f0*/  @P1 VIADD R0, R4, 0x400 ;  /* 0x0000040004001836 */ /* 0x002fe20000000000 */
[----:B------:R-:W-:Y:S01]  /*5a00*/  UISETP.NE.AND UP0, UPT, UR5, 0x3, UPT ;  /* 0x000000030500788c */ /* 0x000fe2000bf05270 */
[C---:B------:R-:W-:Y:S02]  /*5a10*/  @P1 IMAD R2, R78.reuse, 0x4, R4 ;  /* 0x000000044e021824 */ /* 0x040fe400078e0204 */
[C---:B------:R-:W-:Y:S01]  /*5a20*/  @P1 IMAD R5, R77.reuse, 0x4, R0 ;  /* 0x000000044d051824 */ /* 0x040fe200078e0200 */
[----:B------:R-:W-:Y:S01]  /*5a30*/  USEL UR4, URZ, 0x1, UP0 ;  /* 0x00000001ff047887 */ /* 0x000fe20008000000 */
[----:B------:R-:W-:Y:S01]  /*5a40*/  @P1 IMAD R0, R77, 0x4, R4 ;  /* 0x000000044d001824 */ /* 0x000fe200078e0204 */
[----:B------:R3:W1:Y:S01]  /*5a50*/  @P1 LDSM.16.M88.4 R52, [R2+0x400] ;  /* 0x000400000234183b */ /* 0x0006620000000200 */
[----:B------:R-:W-:Y:S01]  /*5a60*/  @P1 IMAD R3, R78, 0x4, R5 ;  /* 0x000000044e031824 */ /* 0x000fe200078e0205 */
[----:B------:R-:W-:Y:S02]  /*5a70*/  USEL UR5, UR5, URZ, UP0 ;  /* 0x000000ff05057287 */ /* 0x000fe40008000000 */
[----:B------:R3:W1:Y:S01]  /*5a80*/  @P1 LDSM.16.M88.4 R48, [R0+0x400] ;  /* 0x000400000030183b */ /* 0x0006620000000200 */
[----:B------:R-:W-:Y:S03]  /*5a90*/  LOP3.LUT R42, R42, UR4, RZ, 0x3c, !PT ;  /* 0x000000042a2a7c12 */ /* 0x000fe6000f8e3cff */
[----:B------:R3:W1:Y:S01]  /*5aa0*/  @P1 LDSM.16.M88.4 R44, [R3] ;  /* 0x00000000032c183b */ /* 0x0006620000000200 */
[----:B------:R-:W-:Y:S03]  /*5ab0*/  IMAD.U32 R43, RZ, RZ, UR5 ;  /* 0x00000005ff2b7e24 */ /* 0x000fe6000f8e00ff */
.L_x_88:
[----:B------:R-:W-:Y:S05]  /*5ac0*/  BSYNC B1 ;  /* 0x0000000000017941 */ /* 0x000fea0003800000 */
.L_x_87:
[----:B---3--:R-:W-:Y:S04]  /*5ad0*/  SHF.R.U32.HI R0, RZ, 0x15, R34 ;  /* 0x00000015ff007819 */ /* 0x008fe80000011622 */
[----:B------:R-:W-:Y:S01]  /*5ae0*/  LOP3.LUT P1, RZ, R0, 0x3, R73, 0x48, !PT ;  /* 0x0000000300ff7812 */ /* 0x000fe20007824849 */
[----:B------:R-:W-:Y:S01]  /*5af0*/  @!UPT UIADD3 URZ, UPT, UPT, URZ, URZ, URZ ;  /* 0x000000fffffff290 */ /* 0x000fe2000fffe0ff */
[----:B----4-:R-:W-:Y:S11]  /*5b00*/  @P0 BRA `(.L_x_92) ;  /* 0x0000000000080947 */ /* 0x010ff60003800000 */
[----:B------:R-:W3:Y:S02]  /*5b10*/  SYNCS.PHASECHK.TRANS64.TRYWAIT P0, [R84+URZ+0xb0], R7 ;  /* 0x0000b007540075a7 */ /* 0x000ee400080011ff */
[----:B---3--:R-:W-:Y:S05]  /*5b20*/  @!P0 BRA `(.L_x_93) ;  /* 0x0000001c00d88947 */ /* 0x008fea0003800000 */
.L_x_92:
[----:B------:R-:W-:Y:S05]  /*5b30*/  @!P1 BRA `(.L_x_94) ;  /* 0x0000000000409947 */ /* 0x000fea0003800000 */
[----:B------:R-:W4:Y:S01]  /*5b40*/  LDCU.64 UR8, c[0x4][0x70] ;  /* 0x01000e00ff0877ac */ /* 0x000f220008000a00 */
[----:B------:R-:W-:Y:S01]  /*5b50*/  MOV R3, 0x0 ;  /* 0x0000000000037802 */ /* 0x000fe20000000f00 */
[----:B------:R-:W-:Y:S02]  /*5b60*/  HFMA2 R12, -RZ, RZ, 0, 5.9604644775390625e-08 ;  /* 0x00000001ff0c7431 */ /* 0x000fe400000001ff */
[----:B------:R-:W-:Y:S02]  /*5b70*/  IMAD.MOV.U32 R8, RZ, RZ, 0x192 ;  /* 0x00000192ff087424 */ /* 0x000fe400078e00ff */
[----:B------:R-:W-:Y:S01]  /*5b80*/  IMAD.MOV.U32 R13, RZ, RZ, RZ ;  /* 0x000000ffff0d7224 */ /* 0x000fe200078e00ff */
[----:B------:R-:W3:Y:S01]  /*5b90*/  LDCU.64 UR6, c[0x4][0x78] ;  /* 0x01000f00ff0677ac */ /* 0x000ee20008000a00 */
[----:B------:R-:W1:Y:S01]  /*5ba0*/  LDC.64 R2, c[0x4][R3] ;  /* 0x0100000003027b82 */ /* 0x000e620000000a00 */
[----:B------:R-:W5:Y:S01]  /*5bb0*/  LDCU.64 UR4, c[0x4][0x10] ;  /* 0x01000200ff0477ac */ /* 0x000f620008000a00 */
[----:B----4-:R-:W-:Y:S01]  /*5bc0*/  MOV R5, UR9 ;  /* 0x0000000900057c02 */ /* 0x010fe20008000f00 */
[----:B------:R-:W-:Y:S01]  /*5bd0*/  IMAD.U32 R4, RZ, RZ, UR8 ;  /* 0x00000008ff047e24 */ /* 0x000fe2000f8e00ff */
[----:B---3--:R-:W-:Y:S01]  /*5be0*/  MOV R7, UR7 ;  /* 0x0000000700077c02 */ /* 0x008fe20008000f00 */
[----:B------:R-:W-:Y:S01]  /*5bf0*/  IMAD.U32 R6, RZ, RZ, UR6 ;  /* 0x00000006ff067e24 */ /* 0x000fe2000f8e00ff */
[----:B-----5:R-:W-:Y:S01]  /*5c00*/  MOV R11, UR5 ;  /* 0x00000005000b7c02 */ /* 0x020fe20008000f00 */
[----:B------:R-:W-:Y:S02]  /*5c10*/  IMAD.U32 R10, RZ, RZ, UR4 ;  /* 0x00000004ff0a7e24 */ /* 0x000fe4000f8e00ff */
[----:B------:R-:W-:Y:S07]  /*5c20*/  LEPC R20, `(.L_x_94) ;  /* 0x000000001014794e */ /* 0x000fee0000000000 */
[----:B-12---:R-:W-:Y:S05]  /*5c30*/  CALL.ABS.NOINC R2 ;  /* 0x0000000002007343 */ /* 0x006fea0003c00000 */
.L_x_94:
[----:B--2---:R-:W-:Y:S01]  /*5c40*/  LOP3.LUT R20, R56, 0xffffe000, RZ, 0xc0, !PT ;  /* 0xffffe00038147812 */ /* 0x004fe200078ec0ff */
[----:B------:R-:W-:Y:S05]  /*5c50*/  WARPSYNC.ALL ;  /* 0x0000000000007948 */ /* 0x000fea0003800000 */
[----:B------:R-:W-:Y:S01]  /*5c60*/  R2UR UR4, R34 ;  /* 0x00000000220472ca */ /* 0x000fe200000e0000 */
[----:B------:R-:W-:Y:S01]  /*5c70*/  IMAD.SHL.U32 R86, R78, 0x4, RZ ;  /* 0x000000044e567824 */ /* 0x000fe200078e00ff */
[----:B------:R-:W-:Y:S01]  /*5c80*/  LOP3.LUT R21, R57, 0xffffe000, RZ, 0xc0, !PT ;  /* 0xffffe00039157812 */ /* 0x000fe200078ec0ff */
[----:B------:R-:W-:Y:S01]  /*5c90*/  IMAD.U32 R85, RZ, RZ, UR56 ;  /* 0x00000038ff557e24 */ /* 0x000fe2000f8e00ff */
[----:B------:R-:W-:Y:S01]  /*5ca0*/  LOP3.LUT R40, R58, 0xffffe000, RZ, 0xc0, !PT ;  /* 0xffffe0003a287812 */ /* 0x000fe200078ec0ff */
[----:B------:R-:W-:Y:S01]  /*5cb0*/  BSSY.RECONVERGENT B0, `(.L_x_95) ;  /* 0x0000059000007945 */ /* 0x000fe20003800200 */
[----:B-1----:R-:W-:Y:S01]  /*5cc0*/  LOP3.LUT R41, R54, 0xffffe000, RZ, 0xc0, !PT ;  /* 0xffffe00036297812 */ /* 0x002fe200078ec0ff */
[----:B------:R-:W-:Y:S01]  /*5cd0*/  IMAD R89, R85, 0x800, R72 ;  /* 0x0000080055597824 */ /* 0x000fe200078e0248 */
[----:B------:R-:W-:Y:S01]  /*5ce0*/  ISETP.NE.AND P0, PT, R79, RZ, PT ;  /* 0x000000ff4f00720c */ /* 0x000fe20003f05270 */
[----:B------:R-:W-:Y:S03]  /*5cf0*/  IMAD.SHL.U32 R85, R77, 0x4, RZ ;  /* 0x000000044d557824 */ /* 0x000fe600078e00ff */
[----:B------:R-:W-:Y:S01]  /*5d00*/  LEA R89, R89, UR48, 0x2 ;  /* 0x0000003059597c11 */ /* 0x000fe2000f8e10ff */
[----:B---3--:R-:W1:Y:S03]  /*5d10*/  LDTM.16dp128bit.x8 R4, tmem[UR4] ;  /* 0x00000004000479ee */ /* 0x008e660008180000 */
[C-C-:B------:R-:W-:Y:S02]  /*5d20*/  IADD3 R92, PT, PT, R86.reuse, 0x400, R89.reuse ;  /* 0x00000400565c7810 */ /* 0x140fe40007ffe059 */
[----:B------:R-:W-:Y:S05]  /*5d30*/  IADD3 R91, PT, PT, R85, 0x400, R89 ;  /* 0x00000400555b7810 */ /* 0x000fea0007ffe059 */
[----:B------:R-:W-:Y:S02]  /*5d40*/  IMAD.IADD R90, R86, 0x1, R91 ;  /* 0x00000001565a7824 */ /* 0x000fe400078e025b */
[C---:B-1----:R-:W-:Y:S01]  /*5d50*/  FMUL R0, R33.reuse, R4 ;  /* 0x0000000421007220 */ /* 0x042fe20000400000 */
[C---:B------:R-:W-:Y:S01]  /*5d60*/  FMUL R2, R33.reuse, R5 ;  /* 0x0000000521027220 */ /* 0x040fe20000400000 */
[C---:B------:R-:W-:Y:S01]  /*5d70*/  FMUL R3, R33.reuse, R6 ;  /* 0x0000000621037220 */ /* 0x040fe20000400000 */
[----:B------:R-:W-:Y:S01]  /*5d80*/  FMUL R7, R33, R7 ;  /* 0x0000000721077220 */ /* 0x000fe20000400000 */
[----:B------:R-:W-:Y:S01]  /*5d90*/  FFMA R36, R35, R20, R0 ;  /* 0x0000001423247223 */ /* 0x000fe20000000000 */
[----:B------:R-:W-:Y:S01]  /*5da0*/  LOP3.LUT R20, R59, 0xffffe000, RZ, 0xc0, !PT ;  /* 0xffffe0003b147812 */ /* 0x000fe200078ec0ff */
[C---:B------:R-:W-:Y:S01]  /*5db0*/  FFMA R37, R35.reuse, R21, R2 ;  /* 0x0000001523257223 */ /* 0x040fe20000000002 */
[----:B------:R-:W-:Y:S01]  /*5dc0*/  LOP3.LUT R21, R52, 0xffffe000, RZ, 0xc0, !PT ;  /* 0xffffe00034157812 */ /* 0x000fe200078ec0ff */
[----:B------:R-:W-:Y:S01]  /*5dd0*/  FFMA R38, R35, R40, R3 ;  /* 0x0000002823267223 */ /* 0x000fe20000000003 */
[----:B------:R-:W-:Y:S01]  /*5de0*/  LOP3.LUT R40, R53, 0xffffe000, RZ, 0xc0, !PT ;  /* 0xffffe00035287812 */ /* 0x000fe200078ec0ff */
[----:B------:R-:W-:Y:S01]  /*5df0*/  FMUL R4, R33, R8 ;  /* 0x0000000821047220 */ /* 0x000fe20000400000 */
[----:B------:R-:W-:Y:S01]  /*5e00*/  F2FP.TF32.F32.PACK_B R36, R36 ;  /* 0x00000024ff24723e */ /* 0x000fe200024050ff */
[----:B------:R-:W-:Y:S01]  /*5e10*/  FFMA R39, R35, R20, R7 ;  /* 0x0000001423277223 */ /* 0x000fe20000000007 */
[----:B------:R-:W-:Y:S01]  /*5e20*/  LOP3.LUT R20, R55, 0xffffe000, RZ, 0xc0, !PT ;  /* 0xffffe00037147812 */ /* 0x000fe200078ec0ff */
[C---:B------:R-:W-:Y:S01]  /*5e30*/  FMUL R5, R33.reuse, R9 ;  /* 0x0000000921057220 */ /* 0x040fe20000400000 */
[----:B------:R-:W-:Y:S01]  /*5e40*/  F2FP.TF32.F32.PACK_B R37, R37 ;  /* 0x00000025ff25723e */ /* 0x000fe200024050ff */
[C---:B------:R-:W-:Y:S01]  /*5e50*/  FMUL R6, R33.reuse, R10 ;  /* 0x0000000a21067220 */ /* 0x040fe20000400000 */
[----:B------:R-:W-:Y:S01]  /*5e60*/  F2FP.TF32.F32.PACK_B R38, R38 ;  /* 0x00000026ff26723e */ /* 0x000fe200024050ff */
[----:B------:R-:W-:Y:S01]  /*5e70*/  FMUL R11, R33, R11 ;  /* 0x0000000b210b7220 */ /* 0x000fe20000400000 */
[----:B------:R-:W-:Y:S01]  /*5e80*/  F2FP.TF32.F32.PACK_B R39, R39 ;  /* 0x00000027ff27723e */ /* 0x000fe200024050ff */
[C---:B------:R-:W-:Y:S01]  /*5e90*/  FFMA R4, R35.reuse, R21, R4 ;  /* 0x0000001523047223 */ /* 0x040fe20000000004 */
[----:B------:R-:W-:Y:S01]  /*5ea0*/  LOP3.LUT R21, R48, 0xffffe000, RZ, 0xc0, !PT ;  /* 0xffffe00030157812 */ /* 0x000fe200078ec0ff */
[----:B------:R-:W-:Y:S01]  /*5eb0*/  FFMA R5, R35, R40, R5 ;  /* 0x0000002823057223 */ /* 0x000fe20000000005 */
[----:B------:R-:W-:Y:S01]  /*5ec0*/  LOP3.LUT R40, R51, 0xffffe000, RZ, 0xc0, !PT ;  /* 0xffffe00033287812 */ /* 0x000fe200078ec0ff */
[----:B------:R-:W-:Y:S01]  /*5ed0*/  FFMA R6, R35, R41, R6 ;  /* 0x0000002923067223 */ /* 0x000fe20000000006 */
[----:B------:R-:W-:Y:S01]  /*5ee0*/  LOP3.LUT R41, R50, 0xffffe000, RZ, 0xc0, !PT ;  /* 0xffffe00032297812 */ /* 0x000fe200078ec0ff */
[----:B------:R-:W-:Y:S01]  /*5ef0*/  FMUL R8, R33, R12 ;  /* 0x0000000c21087220 */ /* 0x000fe20000400000 */
[----:B------:R-:W-:Y:S01]  /*5f00*/  F2FP.TF32.F32.PACK_B R4, R4 ;  /* 0x00000004ff04723e */ /* 0x000fe200024050ff */
[----:B------:R-:W-:Y:S01]  /*5f10*/  FFMA R7, R35, R20, R11 ;  /* 0x0000001423077223 */ /* 0x000fe2000000000b */
[----:B------:R-:W-:Y:S01]  /*5f20*/  LOP3.LUT R20, R49, 0xffffe000, RZ, 0xc0, !PT ;  /* 0xffffe00031147812 */ /* 0x000fe200078ec0ff */
[----:B------:R-:W-:Y:S01]  /*5f30*/  FMUL R9, R33, R13 ;  /* 0x0000000d21097220 */ /* 0x000fe20000400000 */
[----:B------:R-:W-:Y:S01]  /*5f40*/  F2FP.TF32.F32.PACK_B R5, R5 ;  /* 0x00000005ff05723e */ /* 0x000fe200024050ff */
[----:B------:R1:W-:Y:S01]  /*5f50*/  STSM.16.M88.4 [R89+0x400], R36 ;  /* 0x0004002459007844 */ /* 0x0003e20000000200 */
[----:B------:R-:W-:Y:S01]  /*5f60*/  F2FP.TF32.F32.PACK_B R6, R6 ;  /* 0x00000006ff06723e */ /* 0x000fe200024050ff */
[----:B------:R-:W-:Y:S01]  /*5f70*/  FFMA R8, R35, R21, R8 ;  /* 0x0000001523087223 */ /* 0x000fe20000000008 */
[----:B------:R-:W-:Y:S01]  /*5f80*/  LOP3.LUT R21, R44, 0xffffe000, RZ, 0xc0, !PT ;  /* 0xffffe0002c157812 */ /* 0x000fe200078ec0ff */
[C---:B------:R-:W-:Y:S01]  /*5f90*/  FMUL R10, R33.reuse, R14 ;  /* 0x0000000e210a7220 */ /* 0x040fe20000400000 */
[C---:B------:R-:W-:Y:S01]  /*5fa0*/  FMUL R15, R33.reuse, R15 ;  /* 0x0000000f210f7220 */ /* 0x040fe20000400000 */
[----:B------:R-:W-:Y:S01]  /*5fb0*/  FMUL R12, R33, R16 ;  /* 0x00000010210c7220 */ /* 0x000fe20000400000 */
[C---:B------:R-:W-:Y:S01]  /*5fc0*/  FFMA R9, R35.reuse, R20, R9 ;  /* 0x0000001423097223 */ /* 0x040fe20000000009 */
[C---:B------:R-:W-:Y:S01]  /*5fd0*/  FFMA R10, R35.reuse, R41, R10 ;  /* 0x00000029230a7223 */ /* 0x040fe2000000000a */
[C---:B------:R-:W-:Y:S01]  /*5fe0*/  FFMA R11, R35.reuse, R40, R15 ;  /* 0x00000028230b7223 */ /* 0x040fe2000000000f */
[----:B------:R-:W-:Y:S01]  /*5ff0*/  FFMA R12, R35, R21, R12 ;  /* 0x00000015230c7223 */ /* 0x000fe2000000000c */
[----:B------:R-:W-:Y:S01]  /*6000*/  LOP3.LUT R20, R45, 0xffffe000, RZ, 0xc0, !PT ;  /* 0xffffe0002d147812 */ /* 0x000fe200078ec0ff */
[C---:B------:R-:W-:Y:S01]  /*6010*/  FMUL R13, R33.reuse, R17 ;  /* 0x00000011210d7220 */ /* 0x040fe20000400000 */
[----:B------:R-:W-:Y:S01]  /*6020*/  LOP3.LUT R21, R46, 0xffffe000, RZ, 0xc0, !PT ;  /* 0xffffe0002e157812 */ /* 0x000fe200078ec0ff */
[----:B------:R-:W-:Y:S01]  /*6030*/  FMUL R14, R33, R18 ;  /* 0x00000012210e7220 */ /* 0x000fe20000400000 */
[----:B------:R-:W-:Y:S01]  /*6040*/  LOP3.LUT R40, R47, 0xffffe000, RZ, 0xc0, !PT ;  /* 0xffffe0002f287812 */ /* 0x000fe200078ec0ff */
[----:B------:R-:W-:Y:S01]  /*6050*/  FMUL R19, R33, R19 ;  /* 0x0000001321137220 */ /* 0x000fe20000400000 */
[----:B------:R-:W-:Y:S01]  /*6060*/  F2FP.TF32.F32.PACK_B R7, R7 ;  /* 0x00000007ff07723e */ /* 0x000fe200024050ff */
[C---:B------:R-:W-:Y:S01]  /*6070*/  FFMA R13, R35.reuse, R20, R13 ;  /* 0x00000014230d7223 */ /* 0x040fe2000000000d */
[C---:B------:R-:W-:Y:S01]  /*6080*/  FFMA R14, R35.reuse, R21, R14 ;  /* 0x00000015230e7223 */ /* 0x040fe2000000000e */
[----:B------:R-:W-:Y:S01]  /*6090*/  FFMA R15, R35, R40, R19 ;  /* 0x00000028230f7223 */ /* 0x000fe20000000013 */
[----:B------:R-:W-:Y:S01]  /*60a0*/  F2FP.TF32.F32.PACK_B R8, R8 ;  /* 0x00000008ff08723e */ /* 0x000fe200024050ff */
[----:B------:R1:W-:Y:S01]  /*60b0*/  STSM.16.M88.4 [R92], R4 ;  /* 0x000000045c007844 */ /* 0x0003e20000000200 */
[----:B------:R-:W-:Y:S02]  /*60c0*/  F2FP.TF32.F32.PACK_B R9, R9 ;  /* 0x00000009ff09723e */ /* 0x000fe400024050ff */
[----:B------:R-:W-:Y:S02]  /*60d0*/  F2FP.TF32.F32.PACK_B R10, R10 ;  /* 0x0000000aff0a723e */ /* 0x000fe400024050ff */
[----:B------:R-:W-:Y:S02]  /*60e0*/  F2FP.TF32.F32.PACK_B R11, R11 ;  /* 0x0000000bff0b723e */ /* 0x000fe400024050ff */
[----:B------:R-:W-:Y:S02]  /*60f0*/  F2FP.TF32.F32.PACK_B R12, R12 ;  /* 0x0000000cff0c723e */ /* 0x000fe400024050ff */
[----:B------:R-:W-:Y:S01]  /*6100*/  F2FP.TF32.F32.PACK_B R13, R13 ;  /* 0x0000000dff0d723e */ /* 0x000fe200024050ff */
[----:B------:R1:W-:Y:S01]  /*6110*/  STSM.16.M88.4 [R91], R8 ;  /* 0x000000085b007844 */ /* 0x0003e20000000200 */
[----:B------:R-:W-:Y:S02]  /*6120*/  F2FP.TF32.F32.PACK_B R14, R14 ;  /* 0x0000000eff0e723e */ /* 0x000fe400024050ff */
[----:B------:R-:W-:Y:S05]  /*6130*/  F2FP.TF32.F32.PACK_B R15, R15 ;  /* 0x0000000fff0f723e */ /* 0x000fea00024050ff */
[----:B------:R1:W-:Y:S01]  /*6140*/  STSM.16.M88.4 [R90], R12 ;  /* 0x0000000c5a007844 */ /* 0x0003e20000000200 */
[----:B------:R-:W-:Y:S01]  /*6150*/  @!PT LDS RZ, [RZ] ;  /* 0x00000000fffff984 */ /* 0x000fe20000000800 */
[----:B------:R-:W-:Y:S01]  /*6160*/  @!PT LDS RZ, [RZ] ;  /* 0x00000000fffff984 */ /* 0x000fe20000000800 */
[----:B------:R-:W-:Y:S01]  /*6170*/  @!PT LDS RZ, [RZ] ;  /* 0x00000000fffff984 */ /* 0x000fe20000000800 */
[----:B------:R-:W-:Y:S01]  /*6180*/  @!PT LDS RZ, [RZ] ;  /* 0x00000000fffff984 */ /* 0x000fe20000000800 */
[----:B------:R2:W-:Y:S07]  /*6190*/  MEMBAR.ALL.CTA ;  /* 0x0000000000007992 */ /* 0x0005ee0000008000 */
[----:B--2---:R-:W2:Y:S02]  /*61a0*/  FENCE.VIEW.ASYNC.S ;  /* 0x00000000000073c6 */ /* 0x004ea40000000000 */
[----:B--2---:R-:W-:Y:S06]  /*61b0*/  BAR.SYNC.DEFER_BLOCKING 0x1, 0x80 ;  /* 0x0042000000007b1d */ /* 0x004fec0000010000 */
[----:B------:R-:W-:Y:S05]  /*61c0*/  @P0 BRA `(.L_x_96) ;  /* 0x00000000001c0947 */ /* 0x000fea0003800000 */
[----:B------:R-:W-:Y:S02]  /*61d0*/  UIADD3 UR6, UP0, UPT, UR54, 0x680, URZ ;  /* 0x0000068036067890 */ /* 0x000fe4000ff1e0ff */
[----:B------:R-:W-:Y:S02]  /*61e0*/  ULEA UR4, UR56, UR48, 0xd ;  /* 0x0000003038047291 */ /* 0x000fe4000f8e68ff */
[----:B------:R-:W-:Y:S02]  /*61f0*/  UIADD3.X UR7, UPT, UPT, URZ, UR55, URZ, UP0, !UPT ;  /* 0x00000037ff077290 */ /* 0x000fe400087fe4ff */
[----:B------:R-:W-:Y:S01]  /*6200*/  UIADD3 UR40, UPT, UPT, UR4, 0x400, URZ ;  /* 0x0000040004287890 */ /* 0x000fe2000fffe0ff */
[----:B------:R-:W-:Y:S08]  /*6210*/  UMOV UR43, UR36 ;  /* 0x00000024002b7c82 */ /* 0x000ff00008000000 */
[----:B------:R2:W-:Y:S02]  /*6220*/  UTMASTG.3D [UR40], [UR6] ;  /* 0x00000028060073b5 */ /* 0x0005e40008010000 */
[----:B--2---:R0:W-:Y:S02]  /*6230*/  UTMACMDFLUSH ;  /* 0x00000000000079b7 */ /* 0x0041e40000000000 */
.L_x_96:
[----:B------:R-:W-:Y:S05]  /*6240*/  BSYNC.RECONVERGENT B0 ;  /* 0x0000000000007941 */ /* 0x000fea0003800200 */
.L_x_95:
[----:B------:R-:W-:Y:S01]  /*6250*/  UIADD3 UR40, UPT, UPT, UR56, 0x1, URZ ;  /* 0x0000000138287890 */ /* 0x000fe2000fffe0ff */
[----:B------:R-:W-:Y:S03]  /*6260*/  BSSY.RECONVERGENT B0, `(.L_x_97) ;  /* 0x0000005000007945 */ /* 0x000fe60003800200 */
[----:B------:R-:W-:Y:S04]  /*6270*/  UISETP.NE.AND UP0, UPT, UR40, 0x3, UPT ;  /* 0x000000032800788c */ /* 0x000fe8000bf05270 */
[----:B------:R-:W-:Y:S01]  /*6280*/  USEL UR43, UR40, URZ, UP0 ;  /* 0x000000ff282b7287 */ /* 0x000fe20008000000 */
[----:B------:R-:W-:Y:S11]  /*6290*/  @P0 BRA `(.L_x_98) ;  /* 0x0000000000040947 */ /* 0x000ff60003800000 */
[----:B------:R-:W-:Y:S04]  /*62a0*/  DEPBAR.LE SB0, 0x1 ;  /* 0x000080400000791a */ /* 0x000fe80000000000 */
.L_x_98:
[----:B------:R-:W-:Y:S05]  /*62b0*/  BSYNC.RECONVERGENT B0 ;  /* 0x0000000000007941 */ /* 0x000fea0003800200 */
.L_x_97:
[----:B------:R-:W-:Y:S01]  /*62c0*/  BAR.SYNC.DEFER_BLOCKING 0x1, 0x80 ;  /* 0x0042000000007b1d */ /* 0x000fe20000010000 */
[----:B------:R-:W-:Y:S01]  /*62d0*/  ISETP.NE.AND P1, PT, R83, RZ, PT ;  /* 0x000000ff5300720c */ /* 0x000fe20003f25270 */
[----:B------:R-:W-:Y:S01]  /*62e0*/  UISETP.NE.AND UP0, UPT, UR50, URZ, UPT ;  /* 0x000000ff3200728c */ /* 0x000fe2000bf05270 */
[----:B------:R-:W-:Y:S11]  /*62f0*/  LEA R2, R43, UR48, 0x3 ;  /* 0x000000302b027c11 */ /* 0x000ff6000f8e18ff */
[----:B------:R-:W-:Y:S01]  /*6300*/  @P1 SHF.L.U32 R3, R42, 0x1f, RZ ;  /* 0x0000001f2a031819 */ /* 0x000fe200000006ff */
[----:B------:R-:W-:Y:S06]  /*6310*/  BRA.U !UP0, `(.L_x_99) ;  /* 0x0000000108247547 */ /* 0x000fec000b800000 */
[----:B-1----:R-:W-:Y:S01]  /*6320*/  IMAD.U32 R5, RZ, RZ, UR49 ;  /* 0x00000031ff057e24 */ /* 0x002fe2000f8e00ff */
[----:B------:R-:W-:Y:S01]  /*6330*/  MOV R0, UR37 ;  /* 0x0000002500007c02 */ /* 0x000fe20008000f00 */
[----:B------:R-:W-:Y:S03]  /*6340*/  UIADD3 UR49, UPT, UPT, UR49, 0x1, URZ ;  /* 0x0000000131317890 */ /* 0x000fe6000fffe0ff */
[----:B------:R-:W-:Y:S01]  /*6350*/  @P1 LEA R5, R5, UR48, 0x3 ;  /* 0x0000003005051c11 */ /* 0x000fe2000f8e18ff */
[----:B------:R-:W-:Y:S04]  /*6360*/  UISETP.NE.AND UP0, UPT, UR49, 0x3, UPT ;  /* 0x000000033100788c */ /* 0x000fe8000bf05270 */
[----:B------:R-:W-:Y:S01]  /*6370*/  @P1 VIADD R5, R5, 0x68 ;  /* 0x0000006805051836 */ /* 0x000fe20000000000 */
[----:B------:R-:W-:Y:S04]  /*6380*/  USEL UR49, UR49, URZ, UP0 ;  /* 0x000000ff31317287 */ /* 0x000fe80008000000 */
[----:B------:R-:W-:Y:S04]  /*6390*/  @P1 PRMT R0, R0, 0x654, R5 ;  /* 0x0000065400001816 */ /* 0x000fe80000000005 */
[----:B------:R2:W-:Y:S04]  /*63a0*/  @P1 SYNCS.ARRIVE.TRANS64.RED.A1T0 RZ, [R0+URZ], RZ ;  /* 0x000000ff00ff19a7 */ /* 0x0005e800081004ff */
.L_x_99:
[----:B------:R-:W3:Y:S01]  /*63b0*/  @P1 SYNCS.PHASECHK.TRANS64.TRYWAIT P0, [R2+URZ+0x50], R3 ;  /* 0x00005003020015a7 */ /* 0x000ee200080011ff */
[----:B------:R-:W-:Y:S01]  /*63c0*/  BSSY B1, `(.L_x_100) ;  /* 0x0000017000017945 */ /* 0x000fe20003800000 */
[----:B---3--:R-:W-:Y:S03]  /*63d0*/  @P1 SEL R87, RZ, 0x1, !P0 ;  /* 0x00000001ff571807 */ /* 0x008fe60004000000 */
[----:B------:R-:W-:Y:S05]  /*63e0*/  @!P1 BRA `(.L_x_101) ;  /* 0x0000000000509947 */ /* 0x000fea0003800000 */
[----:B------:R-:W-:Y:S01]  /*63f0*/  ISETP.NE.AND P1, PT, R88, RZ, PT ;  /* 0x000000ff5800720c */ /* 0x000fe20003f25270 */
[----:B------:R-:W-:Y:S01]  /*6400*/  BSSY B0, `(.L_x_102) ;  /* 0x000000a000007945 */ /* 0x000fe20003800000 */
[----:B------:R-:W-:Y:S11]  /*6410*/  ISETP.NE.AND P0, PT, R87, RZ, PT ;  /* 0x000000ff5700720c */ /* 0x000ff60003f05270 */
[----:B-1----:R-:W-:Y:S05]  /*6420*/  @P1 IMAD R4, R43, 0x800, R72 ;  /* 0x000008002b041824 */ /* 0x002fea00078e0248 */
[----:B------:R-:W-:Y:S05]  /*6430*/  @P1 LEA R4, R4, UR48, 0x2 ;  /* 0x0000003004041c11 */ /* 0x000fea000f8e10ff */
[--C-:B------:R-:W-:Y:S02]  /*6440*/  @P1 IMAD.IADD R3, R85, 0x1, R4.reuse ;  /* 0x0000000155031824 */ /* 0x100fe400078e0204 */
[----:B--2---:R-:W-:Y:S01]  /*6450*/  @P1 IMAD.IADD R0, R86, 0x1, R4 ;  /* 0x0000000156001824 */ /* 0x004fe200078e0204 */
[----:B------:R-:W-:Y:S06]  /*6460*/  @P0 BRA `(.L_x_103) ;  /* 0x00000000000c0947 */ /* 0x000fec0003800000 */
[----:B------:R-:W-:Y:S04]  /*6470*/  SHF.L.U32 R5, R42, 0x1f, RZ ;  /* 0x0000001f2a057819 */ /* 0x000fe800000006ff */
[----:B------:R-:W1:Y:S02]  /*6480*/  SYNCS.PHASECHK.TRANS64.TRYWAIT P0, [R2+URZ+0x50], R5 ;  /* 0x00005005020075a7 */ /* 0x000e6400080011ff */
[----:B-1----:R-:W-:Y:S05]  /*6490*/  @!P0 BRA `(.L_x_104) ;  /* 0x0000001400908947 */ /* 0x002fea0003800000 */
.L_x_103:
[----:B------:R-:W-:Y:S05]  /*64a0*/  BSYNC B0 ;  /* 0x0000000000007941 */ /* 0x000fea0003800000 */
.L_x_102:
[----:B------:R-:W-:Y:S11]  /*64b0*/  ISETP.NE.AND P0, PT, R88, RZ, PT ;  /* 0x000000ff5800720c */ /* 0x000ff60003f05270 */
[----:B------:R-:W-:Y:S02]  /*64c0*/  @!UPT UIADD3 URZ, UPT, UPT, URZ, URZ, URZ ;  /* 0x000000fffffff290 */ /* 0x000fe4000fffe0ff */
[----:B-1----:R-:W-:Y:S01]  /*64d0*/  @P0 IADD3 R2, PT, PT, R86, R3, RZ ;  /* 0x0000000356020210 */ /* 0x002fe20007ffe0ff */
[----:B------:R-:W-:Y:S05]  /*64e0*/  @P0 WARPSYNC.ALL ;  /* 0x0000000000000948 */ /* 0x000fea0003800000 */
[----:B------:R3:W4:Y:S04]  /*64f0*/  @P0 LDSM.16.M88.4 R56, [R4+0x400] ;  /* 0x000400000438083b */ /* 0x0007280000000200 */
[----:B------:R3:W1:Y:S04]  /*6500*/  @P0 LDSM.16.M88.4 R52, [R0+0x400] ;  /* 0x000400000034083b */ /* 0x0006680000000200 */
[----:B------:R3:W2:Y:S04]  /*6510*/  @P0 LDSM.16.M88.4 R48, [R3+0x400] ;  /* 0x000400000330083b */ /* 0x0006a80000000200 */
[----:B------:R3:W1:Y:S02]  /*6520*/  @P0 LDSM.16.M88.4 R44, [R2+0x400] ;  /* 0x00040000022c083b */ /* 0x0006640000000200 */
.L_x_101:
[----:B------:R-:W-:Y:S05]  /*6530*/  BSYNC B1 ;  /* 0x0000000000017941 */ /* 0x000fea0003800000 */
.L_x_100:
[----:B--23--:R-:W-:Y:S05]  /*6540*/  VIADD R0, R34, 0x20 ;  /* 0x0000002022007836 */ /* 0x00cfea0000000000 */
[----:B------:R-:W-:Y:S04]  /*6550*/  SHF.R.U32.HI R0, RZ, 0x15, R0 ;  /* 0x00000015ff007819 */ /* 0x000fe80000011600 */
[----:B------:R-:W-:Y:S11]  /*6560*/  LOP3.LUT P0, RZ, R0, 0x3, R73, 0x48, !PT ;  /* 0x0000000300ff7812 */ /* 0x000ff60007804849 */
[----:B------:R-:W-:Y:S02]  /*6570*/  @!UPT UIADD3 URZ, UPT, UPT, URZ, URZ, URZ ;  /* 0x000000fffffff290 */ /* 0x000fe4000fffe0ff */
[----:B------:R-:W-:Y:S05]  /*6580*/  @!P0 BRA `(.L_x_105) ;  /* 0x0000000000408947 */ /* 0x000fea0003800000 */
[----:B------:R-:W2:Y:S01]  /*6590*/  LDCU.64 UR8, c[0x4][0x70] ;  /* 0x01000e00ff0877ac */ /* 0x000ea20008000a00 */
[----:B------:R-:W-:Y:S01]  /*65a0*/  MOV R3, 0x0 ;  /* 0x0000000000037802 */ /* 0x000fe20000000f00 */
[----:B-1----:R-:W-:Y:S02]  /*65b0*/  HFMA2 R12, -RZ, RZ, 0, 5.9604644775390625e-08 ;  /* 0x00000001ff0c7431 */ /* 0x002fe400000001ff */
[----:B------:R-:W-:Y:S02]  /*65c0*/  IMAD.MOV.U32 R8, RZ, RZ, 0x192 ;  /* 0x00000192ff087424 */ /* 0x000fe400078e00ff */
[----:B------:R-:W-:Y:S01]  /*65d0*/  IMAD.MOV.U32 R13, RZ, RZ, RZ ;  /* 0x000000ffff0d7224 */ /* 0x000fe200078e00ff */
[----:B------:R-:W1:Y:S01]  /*65e0*/  LDCU.64 UR6, c[0x4][0x78] ;  /* 0x01000f00ff0677ac */ /* 0x000e620008000a00 */
[----:B------:R-:W3:Y:S01]  /*65f0*/  LDC.64 R2, c[0x4][R3] ;  /* 0x0100000003027b82 */ /* 0x000ee20000000a00 */
[----:B------:R-:W5:Y:S01]  /*6600*/  LDCU.64 UR4, c[0x4][0x10] ;  /* 0x01000200ff0477ac */ /* 0x000f620008000a00 */
[----:B--2---:R-:W-:Y:S01]  /*6610*/  MOV R5, UR9 ;  /* 0x0000000900057c02 */ /* 0x004fe20008000f00 */
[----:B------:R-:W-:Y:S01]  /*6620*/  IMAD.U32 R4, RZ, RZ, UR8 ;  /* 0x00000008ff047e24 */ /* 0x000fe2000f8e00ff */
[----:B-1----:R-:W-:Y:S01]  /*6630*/  MOV R7, UR7 ;  /* 0x0000000700077c02 */ /* 0x002fe20008000f00 */
[----:B------:R-:W-:Y:S01]  /*6640*/  IMAD.U32 R6, RZ, RZ, UR6 ;  /* 0x00000006ff067e24 */ /* 0x000fe2000f8e00ff */
[----:B-----5:R-:W-:Y:S01]  /*6650*/  MOV R11, UR5 ;  /* 0x00000005000b7c02 */ /* 0x020fe20008000f00 */
[----:B------:R-:W-:Y:S02]  /*6660*/  IMAD.U32 R10, RZ, RZ, UR4 ;  /* 0x00000004ff0a7e24 */ /* 0x000fe4000f8e00ff */
[----:B------:R-:W-:Y:S07]  /*6670*/  LEPC R20, `(.L_x_105) ;  /* 0x000000001014794e */ /* 0x000fee0000000000 */
[----:B---34-:R-:W-:Y:S05]  /*6680*/  CALL.ABS.NOINC R2 ;  /* 0x0000000002007343 */ /* 0x018fea0003c00000 */
.L_x_105:
[----:B------:R-:W-:Y:S01]  /*6690*/  ISETP.NE.AND P0, PT, R79, RZ, PT ;  /* 0x000000ff4f00720c */ /* 0x000fe20003f05270 */
[----:B------:R-:W-:Y:S05]  /*66a0*/  WARPSYNC.ALL ;  /* 0x0000000000007948 */ /* 0x000fea0003800000 */
[----:B------:R-:W-:Y:S01]  /*66b0*/  R2UR UR4, R34 ;  /* 0x00000000220472ca */ /* 0x000fe200000e0000 */
[----:B------:R-:W-:Y:S01]  /*66c0*/  IMAD.U32 R87, RZ, RZ, UR43 ;  /* 0x0000002bff577e24 */ /* 0x000fe2000f8e00ff */
[----:B------:R-:W-:Y:S01]  /*66d0*/  R2UR UR5, R84 ;  /* 0x00000000540572ca */ /* 0x000fe200000e0000 */
[----:B------:R-:W-:Y:S01]  /*66e0*/  BSSY.RECONVERGENT B0, `(.L_x_106) ;  /* 0x0000060000007945 */ /* 0x000fe20003800200 */
[----:B----4-:R-:W-:Y:S01]  /*66f0*/  LOP3.LUT R0, R56, 0xffffe000, RZ, 0xc0, !PT ;  /* 0xffffe00038007812 */ /* 0x010fe200078ec0ff */
[----:B------:R-:W-:Y:S01]  /*6700*/  IMAD R87, R87, 0x800, R72 ;  /* 0x0000080057577824 */ /* 0x000fe200078e0248 */
[----:B------:R-:W-:Y:S02]  /*6710*/  LOP3.LUT R2, R57, 0xffffe000, RZ, 0xc0, !PT ;  /* 0xffffe00039027812 */ /* 0x000fe400078ec0ff */
[----:B------:R-:W-:Y:S02]  /*6720*/  LOP3.LUT R3, R58, 0xffffe000, RZ, 0xc0, !PT ;  /* 0xffffe0003a037812 */ /* 0x000fe400078ec0ff */
[----:B------:R-:W-:Y:S02]  /*6730*/  LOP3.LUT R20, R59, 0xffffe000, RZ, 0xc0, !PT ;  /* 0xffffe0003b147812 */ /* 0x000fe400078ec0ff */
[----:B-1----:R-:W-:Y:S01]  /*6740*/  LOP3.LUT R21, R52, 0xffffe000, RZ, 0xc0, !PT ;  /* 0xffffe00034157812 */ /* 0x002fe200078ec0ff */
[----:B------:R-:W1:Y:S01]  /*6750*/  LDTM.16dp128bit.x8 R4, tmem[UR4+0x20] ;  /* 0x00002004000479ee */ /* 0x000e620008180000 */
[----:B------:R-:W-:Y:S01]  /*6760*/  LOP3.LUT R36, R53, 0xffffe000, RZ, 0xc0, !PT ;  /* 0xffffe00035247812 */ /* 0x000fe200078ec0ff */
[----:B------:R-:W-:Y:S01]  /*6770*/  UIADD3 UR5, UPT, UPT, UR5, 0xd0, URZ ;  /* 0x000000d005057890 */ /* 0x000fe2000fffe0ff */
[----:B------:R-:W-:Y:S01]  /*6780*/  LOP3.LUT R37, R54, 0xffffe000, RZ, 0xc0, !PT ;  /* 0xffffe00036257812 */ /* 0x000fe200078ec0ff */
[----:B------:R-:W-:Y:S01]  /*6790*/  NOP ;  /* 0x0000000000007918 */ /* 0x000fe20000000000 */
[----:B------:R-:W-:Y:S01]  /*67a0*/  LOP3.LUT R38, R55, 0xffffe000, RZ, 0xc0, !PT ;  /* 0xffffe00037267812 */ /* 0x000fe200078ec0ff */
[----:B------:R-:W-:Y:S01]  /*67b0*/  UPRMT UR5, UR37, 0x654, UR5 ;  /* 0x0000065425057896 */ /* 0x000fe20008000005 */
[----:B------:R-:W-:Y:S02]  /*67c0*/  LOP3.LUT R39, R48, 0xffffe000, RZ, 0xc0, !PT ;  /* 0xffffe00030277812 */ /* 0x000fe400078ec0ff */
[----:B------:R-:W-:Y:S02]  /*67d0*/  LOP3.LUT R40, R49, 0xffffe000, RZ, 0xc0, !PT ;  /* 0xffffe00031287812 */ /* 0x000fe400078ec0ff */
[----:B------:R-:W-:Y:S02]  /*67e0*/  LOP3.LUT R41, R50, 0xffffe000, RZ, 0xc0, !PT ;  /* 0xffffe00032297812 */ /* 0x000fe400078ec0ff */
[----:B------:R-:W-:Y:S02]  /*67f0*/  LOP3.LUT R42, R51, 0xffffe000, RZ, 0xc0, !PT ;  /* 0xffffe000332a7812 */ /* 0x000fe400078ec0ff */
[----:B------:R-:W-:Y:S01]  /*6800*/  LOP3.LUT R43, R44, 0xffffe000, RZ, 0xc0, !PT ;  /* 0xffffe0002c2b7812 */ /* 0x000fe200078ec0ff */
[----:B-1----:R-:W-:Y:S01]  /*6810*/  SYNCS.ARRIVE.TRANS64.RED.A1T0 RZ, [UR5], RZ ;  /* 0x000000ffffff79a7 */ /* 0x002fe20008100405 */
[----:B------:R-:W-:Y:S02]  /*6820*/  LOP3.LUT R44, R45, 0xffffe000, RZ, 0xc0, !PT ;  /* 0xffffe0002d2c7812 */ /* 0x000fe400078ec0ff */
[----:B------:R-:W-:Y:S02]  /*6830*/  LEA R87, R87, UR48, 0x2 ;  /* 0x0000003057577c11 */ /* 0x000fe4000f8e10ff */
[----:B------:R-:W-:Y:S02]  /*6840*/  LOP3.LUT R45, R46, 0xffffe000, RZ, 0xc0, !PT ;  /* 0xffffe0002e2d7812 */ /* 0x000fe400078ec0ff */
[----:B------:R-:W-:Y:S01]  /*6850*/  LOP3.LUT R46, R47, 0xffffe000, RZ, 0xc0, !PT ;  /* 0xffffe0002f2e7812 */ /* 0x000fe200078ec0ff */
[C---:B------:R-:W-:Y:S01]  /*6860*/  FMUL R4, R33.reuse, R4 ;  /* 0x0000000421047220 */ /* 0x040fe20000400000 */
[C-C-:B------:R-:W-:Y:S01]  /*6870*/  IADD3 R84, PT, PT, R86.reuse, 0x400, R87.reuse ;  /* 0x0000040056547810 */ /* 0x140fe20007ffe057 */
[----:B------:R-:W-:Y:S01]  /*6880*/  FMUL R5, R33, R5 ;  /* 0x0000000521057220 */ /* 0x000fe20000400000 */
[----:B------:R-:W-:Y:S01]  /*6890*/  IADD3 R85, PT, PT, R85, 0x400, R87 ;  /* 0x0000040055557810 */ /* 0x000fe20007ffe057 */
[C---:B------:R-:W-:Y:S01]  /*68a0*/  FMUL R6, R33.reuse, R6 ;  /* 0x0000000621067220 */ /* 0x040fe20000400000 */
[----:B------:R-:W-:Y:S01]  /*68b0*/  FMUL R7, R33, R7 ;  /* 0x0000000721077220 */ /* 0x000fe20000400000 */
[----:B------:R-:W-:Y:S01]  /*68c0*/  FFMA R4, R35, R0, R4 ;  /* 0x0000000023047223 */ /* 0x000fe20000000004 */
[----:B------:R-:W-:Y:S01]  /*68d0*/  FMUL R8, R33, R8 ;  /* 0x0000000821087220 */ /* 0x000fe20000400000 */
[----:B------:R-:W-:Y:S01]  /*68e0*/  FFMA R5, R35, R2, R5 ;  /* 0x0000000223057223 */ /* 0x000fe20000000005 */
[----:B------:R-:W-:Y:S01]  /*68f0*/  FMUL R9, R33, R9 ;  /* 0x0000000921097220 */ /* 0x000fe20000400000 */
[----:B------:R-:W-:Y:S01]  /*6900*/  FFMA R6, R35, R3, R6 ;  /* 0x0000000323067223 */ /* 0x000fe20000000006 */
[----:B------:R-:W-:Y:S01]  /*6910*/  F2FP.TF32.F32.PACK_B R4, R4 ;  /* 0x00000004ff04723e */ /* 0x000fe200024050ff */
[----:B------:R-:W-:Y:S01]  /*6920*/  FMUL R10, R33, R10 ;  /* 0x0000000a210a7220 */ /* 0x000fe20000400000 */
[----:B------:R-:W-:Y:S01]  /*6930*/  F2FP.TF32.F32.PACK_B R5, R5 ;  /* 0x00000005ff05723e */ /* 0x000fe200024050ff */
[----:B------:R-:W-:Y:S01]  /*6940*/  FFMA R7, R35, R20, R7 ;  /* 0x0000001423077223 */ /* 0x000fe20000000007 */
[----:B------:R-:W-:Y:S01]  /*6950*/  FMUL R11, R33, R11 ;  /* 0x0000000b210b7220 */ /* 0x000fe20000400000 */
        /* <DEDUP_REMOVED lines=8> */
[----:B------:R-:W-:Y:S01]  /*69e0*/  F2FP.TF32.F32.PACK_B R6, R6 ;  /* 0x00000006ff06723e */ /* 0x000fe200024050ff */
[----:B------:R-:W-:Y:S01]  /*69f0*/  FFMA R12, R35, R39, R12 ;  /* 0x00000027230c7223 */ /* 0x000fe2000000000c */
[----:B------:R-:W-:Y:S01]  /*6a00*/  F2FP.TF32.F32.PACK_B R7, R7 ;  /* 0x00000007ff07723e */ /* 0x000fe200024050ff */
[----:B------:R-:W-:Y:S01]  /*6a10*/  FMUL R16, R33, R16 ;  /* 0x0000001021107220 */ /* 0x000fe20000400000 */
[----:B------:R-:W-:Y:S01]  /*6a20*/  FFMA R13, R35, R40, R13 ;  /* 0x00000028230d7223 */ /* 0x000fe2000000000d */
[----:B------:R-:W-:Y:S01]  /*6a30*/  FMUL R17, R33, R17 ;  /* 0x0000001121117220 */ /* 0x000fe20000400000 */
[----:B------:R-:W-:Y:S01]  /*6a40*/  FFMA R14, R35, R41, R14 ;  /* 0x00000029230e7223 */ /* 0x000fe2000000000e */
[----:B------:R1:W-:Y:S01]  /*6a50*/  STSM.16.M88.4 [R87+0x400], R4 ;  /* 0x0004000457007844 */ /* 0x0003e20000000200 */
[----:B------:R-:W-:Y:S01]  /*6a60*/  FMUL R18, R33, R18 ;  /* 0x0000001221127220 */ /* 0x000fe20000400000 */
[----:B------:R-:W-:Y:S01]  /*6a70*/  FFMA R15, R35, R42, R15 ;  /* 0x0000002a230f7223 */ /* 0x000fe2000000000f */
[----:B------:R-:W-:Y:S01]  /*6a80*/  FMUL R19, R33, R19 ;  /* 0x0000001321137220 */ /* 0x000fe20000400000 */
[----:B------:R-:W-:Y:S01]  /*6a90*/  F2FP.TF32.F32.PACK_B R8, R8 ;  /* 0x00000008ff08723e */ /* 0x000fe200024050ff */
[C---:B------:R-:W-:Y:S01]  /*6aa0*/  FFMA R16, R35.reuse, R43, R16 ;  /* 0x0000002b23107223 */ /* 0x040fe20000000010 */
[----:B------:R-:W-:Y:S01]  /*6ab0*/  F2FP.TF32.F32.PACK_B R9, R9 ;  /* 0x00000009ff09723e */ /* 0x000fe200024050ff */
[C---:B------:R-:W-:Y:S01]  /*6ac0*/  FFMA R17, R35.reuse, R44, R17 ;  /* 0x0000002c23117223 */ /* 0x040fe20000000011 */
[----:B------:R-:W-:Y:S01]  /*6ad0*/  F2FP.TF32.F32.PACK_B R10, R10 ;  /* 0x0000000aff0a723e */ /* 0x000fe200024050ff */
[C---:B------:R-:W-:Y:S01]  /*6ae0*/  FFMA R18, R35.reuse, R45, R18 ;  /* 0x0000002d23127223 */ /* 0x040fe20000000012 */
[----:B------:R-:W-:Y:S01]  /*6af0*/  F2FP.TF32.F32.PACK_B R11, R11 ;  /* 0x0000000bff0b723e */ /* 0x000fe200024050ff */
[----:B------:R-:W-:Y:S01]  /*6b00*/  FFMA R19, R35, R46, R19 ;  /* 0x0000002e23137223 */ /* 0x000fe20000000013 */
[----:B------:R-:W-:Y:S01]  /*6b10*/  F2FP.TF32.F32.PACK_B R12, R12 ;  /* 0x0000000cff0c723e */ /* 0x000fe200024050ff */
[----:B------:R-:W-:Y:S01]  /*6b20*/  IMAD.IADD R86, R86, 0x1, R85 ;  /* 0x0000000156567824 */ /* 0x000fe200078e0255 */
[----:B------:R-:W-:Y:S01]  /*6b30*/  F2FP.TF32.F32.PACK_B R13, R13 ;  /* 0x0000000dff0d723e */ /* 0x000fe200024050ff */
[----:B------:R1:W-:Y:S01]  /*6b40*/  STSM.16.M88.4 [R84], R8 ;  /* 0x0000000854007844 */ /* 0x0003e20000000200 */
        /* <DEDUP_REMOVED lines=18> */
[----:B------:R-:W-:Y:S02]  /*6c70*/  UIADD3 UR5, UPT, UPT, UR41, 0x20, URZ ;  /* 0x0000002029057890 */ /* 0x000fe4000fffe0ff */
[----:B------:R-:W-:Y:S02]  /*6c80*/  UIADD3 UR4, UPT, UPT, UR10, 0x400, URZ ;  /* 0x000004000a047890 */ /* 0x000fe4000fffe0ff */
[----:B------:R-:W-:Y:S01]  /*6c90*/  UIADD3.X UR9, UPT, UPT, URZ, UR55, URZ, UP0, !UPT ;  /* 0x00000037ff097290 */ /* 0x000fe200087fe4ff */
[----:B------:R-:W-:Y:S01]  /*6ca0*/  UMOV UR6, UR42 ;  /* 0x0000002a00067c82 */ /* 0x000fe20008000000 */
[----:B------:R-:W-:Y:S07]  /*6cb0*/  UMOV UR7, UR36 ;  /* 0x0000002400077c82 */ /* 0x000fee0008000000 */
[----:B------:R2:W-:Y:S02]  /*6cc0*/  UTMASTG.3D [UR4], [UR8] ;  /* 0x00000004080073b5 */ /* 0x0005e40008010000 */
[----:B--2---:R0:W-:Y:S02]  /*6cd0*/  UTMACMDFLUSH ;  /* 0x00000000000079b7 */ /* 0x0041e40000000000 */
.L_x_107:
[----:B------:R-:W-:Y:S05]  /*6ce0*/  BSYNC.RECONVERGENT B0 ;  /* 0x0000000000007941 */ /* 0x000fea0003800200 */
.L_x_106:
[----:B------:R-:W-:Y:S01]  /*6cf0*/  UIADD3 UR43, UPT, UPT, UR43, 0x1, URZ ;  /* 0x000000012b2b7890 */ /* 0x000fe2000fffe0ff */
[----:B------:R-:W-:Y:S03]  /*6d00*/  BSSY.RECONVERGENT B0, `(.L_x_108) ;  /* 0x0000008000007945 */ /* 0x000fe60003800200 */
[----:B------:R-:W-:Y:S04]  /*6d10*/  UISETP.NE.AND UP0, UPT, UR43, 0x3, UPT ;  /* 0x000000032b00788c */ /* 0x000fe8000bf05270 */
[----:B------:R-:W-:Y:S02]  /*6d20*/  UISETP.EQ.XOR UP1, UPT, UR40, 0x3, !UP0 ;  /* 0x000000032800788c */ /* 0x000fe4000c722a70 */
[----:B------:R-:W-:Y:S02]  /*6d30*/  USEL UR56, UR43, URZ, UP0 ;  /* 0x000000ff2b387287 */ /* 0x000fe40008000000 */
[----:B------:R-:W-:Y:S04]  /*6d40*/  USEL UR4, URZ, 0x1, !UP1 ;  /* 0x00000001ff047887 */ /* 0x000fe8000c800000 */
[----:B------:R-:W-:Y:S01]  /*6d50*/  ULOP3.LUT UR51, UR51, UR4, URZ, 0x3c, !UPT ;  /* 0x0000000433337292 */ /* 0x000fe2000f8e3cff */
[----:B------:R-:W-:Y:S11]  /*6d60*/  @P0 BRA `(.L_x_109) ;  /* 0x0000000000040947 */ /* 0x000ff60003800000 */
[----:B------:R-:W-:Y:S04]  /*6d70*/  DEPBAR.LE SB0, 0x1 ;  /* 0x000080400000791a */ /* 0x000fe80000000000 */
.L_x_109:
[----:B------:R-:W-:Y:S05]  /*6d80*/  BSYNC.RECONVERGENT B0 ;  /* 0x0000000000007941 */ /* 0x000fea0003800200 */
.L_x_108:
[----:B------:R-:W-:Y:S01]  /*6d90*/  BAR.SYNC.DEFER_BLOCKING 0x1, 0x80 ;  /* 0x0042000000007b1d */ /* 0x000fe20000010000 */
[----:B------:R-:W-:Y:S01]  /*6da0*/  UISETP.NE.AND UP0, UPT, UR50, -0x2, UPT ;  /* 0xfffffffe3200788c */ /* 0x000fe2000bf05270 */
[----:B------:R-:W-:Y:S08]  /*6db0*/  IADD3 R0, PT, PT, R30, 0x1, RZ ;  /* 0x000000011e007810 */ /* 0x000ff00007ffe0ff */
[----:B------:R-:W-:Y:S05]  /*6dc0*/  BRA.U !UP0, `(.L_x_110) ;  /* 0x0000000108287547 */ /* 0x000fea000b800000 */
[----:B------:R-:W-:Y:S01]  /*6dd0*/  ISETP.NE.AND P0, PT, R83, RZ, PT ;  /* 0x000000ff5300720c */ /* 0x000fe20003f05270 */
[----:B------:R-:W-:Y:S01]  /*6de0*/  IMAD.U32 R3, RZ, RZ, UR49 ;  /* 0x00000031ff037e24 */ /* 0x000fe2000f8e00ff */
[----:B------:R-:W-:Y:S01]  /*6df0*/  UIADD3 UR49, UPT, UPT, UR49, 0x1, URZ ;  /* 0x0000000131317890 */ /* 0x000fe2000fffe0ff */
[----:B------:R-:W-:Y:S03]  /*6e00*/  IMAD.U32 R2, RZ, RZ, UR37 ;  /* 0x00000025ff027e24 */ /* 0x000fe6000f8e00ff */
[----:B------:R-:W-:Y:S04]  /*6e10*/  UISETP.NE.AND UP0, UPT, UR49, 0x3, UPT ;  /* 0x000000033100788c */ /* 0x000fe8000bf05270 */
[----:B------:R-:W-:Y:S03]  /*6e20*/  USEL UR49, UR49, URZ, UP0 ;  /* 0x000000ff31317287 */ /* 0x000fe60008000000 */
[----:B------:R-:W-:Y:S05]  /*6e30*/  @P0 LEA R3, R3, UR48, 0x3 ;  /* 0x0000003003030c11 */ /* 0x000fea000f8e18ff */
[----:B------:R-:W-:Y:S05]  /*6e40*/  @P0 VIADD R3, R3, 0x68 ;  /* 0x0000006803030836 */ /* 0x000fea0000000000 */
[----:B------:R-:W-:Y:S04]  /*6e50*/  @P0 PRMT R2, R2, 0x654, R3 ;  /* 0x0000065402020816 */ /* 0x000fe80000000003 */
[----:B------:R2:W-:Y:S03]  /*6e60*/  @P0 SYNCS.ARRIVE.TRANS64.RED.A1T0 RZ, [R2+URZ], RZ ;  /* 0x000000ff02ff09a7 */ /* 0x0005e600081004ff */
.L_x_110:
[----:B------:R-:W-:Y:S01]  /*6e70*/  ISETP.NE.AND P2, PT, R80, RZ, PT ;  /* 0x000000ff5000720c */ /* 0x000fe20003f45270 */
[----:B------:R-:W-:Y:S01]  /*6e80*/  UIADD3 UR50, UPT, UPT, UR50, 0x2, URZ ;  /* 0x0000000232327890 */ /* 0x000fe2000fffe0ff */
[----:B------:R-:W-:Y:S01]  /*6e90*/  ISETP.NE.AND P0, PT, R82, 0x2, PT ;  /* 0x000000025200780c */ /* 0x000fe20003f05270 */
[----:B------:R-:W-:Y:S01]  /*6ea0*/  IMAD.IADD R20, R29, 0x1, R66 ;  /* 0x000000011d147824 */ /* 0x000fe200078e0242 */
[----:B------:R-:W-:Y:S01]  /*6eb0*/  ISETP.NE.AND P1, PT, R0, 0x4, PT ;  /* 0x000000040000780c */ /* 0x000fe20003f25270 */
[----:B------:R-:W-:Y:S01]  /*6ec0*/  IMAD.IADD R21, R31, 0x1, R68 ;  /* 0x000000011f157824 */ /* 0x000fe200078e0244 */
[----:B--2---:R-:W-:Y:S02]  /*6ed0*/  SEL R2, RZ, 0x1, P0 ;  /* 0x00000001ff027807 */ /* 0x004fe40000000000 */
[----:B------:R-:W-:Y:S02]  /*6ee0*/  SEL R3, RZ, 0x1, P1 ;  /* 0x00000001ff037807 */ /* 0x000fe40000800000 */
[----:B------:R-:W-:Y:S02]  /*6ef0*/  LOP3.LUT R75, R75, R2, RZ, 0x3c, !PT ;  /* 0x000000024b4b7212 */ /* 0x000fe400078e3cff */
[----:B------:R-:W-:Y:S02]  /*6f00*/  LOP3.LUT R76, R76, R3, RZ, 0x3c, !PT ;  /* 0x000000034c4c7212 */ /* 0x000fe400078e3cff */
[----:B------:R-:W-:Y:S02]  /*6f10*/  @P2 R2UR UR36, R74 ;  /* 0x000000004a2422ca */ /* 0x000fe400000e0000 */
[----:B------:R-:W-:Y:S02]  /*6f20*/  SEL R82, R82, RZ, P0 ;  /* 0x000000ff52527207 */ /* 0x000fe40000000000 */
[----:B------:R-:W-:Y:S01]  /*6f30*/  SEL R30, R0, RZ, P1 ;  /* 0x000000ff001e7207 */ /* 0x000fe20000800000 */
[----:B------:R-:W-:Y:S10]  /*6f40*/  @P2 BRA `(.L_x_111) ;  /* 0xffffffdc00342947 */ /* 0x000ff4000383ffff */
[----:B------:R-:W-:-:S09]  /*6f50*/  UISETP.NE.AND UP0, UPT, UR53, URZ, UPT ;  /* 0x000000ff3500728c */ /* 0x000fd2000bf05270 */
[----:B------:R-:W-:Y:S05]  /*6f60*/  BRA.U !UP0, `(.L_x_112) ;  /* 0x0000000108487547 */ /* 0x000fea000b800000 */
[----:B------:R-:W2:Y:S02]  /*6f70*/  LDCU.64 UR4, c[0x0][0x890] ;  /* 0x00011200ff0477ac */ /* 0x000ea40008000a00 */
[----:B--2---:R-:W-:-:S04]  /*6f80*/  UISETP.NE.U32.AND UP0, UPT, UR4, URZ, UPT ;  /* 0x000000ff0400728c */ /* 0x004fc8000bf05070 */
[----:B------:R-:W-:-:S09]  /*6f90*/  UISETP.NE.AND.EX UP0, UPT, UR5, URZ, UPT, UP0 ;  /* 0x000000ff0500728c */ /* 0x000fd2000bf05300 */
[----:B------:R-:W-:Y:S05]  /*6fa0*/  BRA.U UP0, `(.L_x_113) ;  /* 0x00000001000c7547 */ /* 0x000fea000b800000 */
[----:B------:R-:W-:-:S13]  /*6fb0*/  FSETP.NEU.AND P0, PT, R35, RZ, PT ;  /* 0x000000ff2300720b */ /* 0x000fda0003f0d000 */
[----:B------:R-:W-:Y:S05]  /*6fc0*/  @!P0 EXIT ;  /* 0x000000000000894d */ /* 0x000fea0003800000 */
[----:B------:R-:W-:Y:S05]  /*6fd0*/  BRA `(.L_x_112) ;  /* 0x00000000002c7947 */ /* 0x000fea0003800000 */
.L_x_113:
[----:B------:R-:W-:Y:S01]  /*6fe0*/  ISETP.NE.AND P0, PT, R81, RZ, PT ;  /* 0x000000ff5100720c */ /* 0x000fe20003f05270 */
[----:B------:R-:W-:-:S12]  /*6ff0*/  BSSY.RECONVERGENT B0, `(.L_x_112) ;  /* 0x0000009000007945 */ /* 0x000fd80003800200 */
[----:B------:R-:W-:Y:S05]  /*7000*/  @P0 BRA `(.L_x_114) ;  /* 0x0000000000140947 */ /* 0x000fea0003800000 */
[----:B------:R-:W2:Y:S02]  /*7010*/  LDCU.64 UR4, c[0x0][0x888] ;  /* 0x00011100ff0477ac */ /* 0x000ea40008000a00 */
[----:B--2---:R-:W-:-:S04]  /*7020*/  ISETP.NE.U32.AND P0, PT, RZ, UR4, PT ;  /* 0x00000004ff007c0c */ /* 0x004fc8000bf05070 */
[----:B------:R-:W-:-:S13]  /*7030*/  ISETP.NE.AND.EX P0, PT, RZ, UR5, PT, P0 ;  /* 0x00000005ff007c0c */ /* 0x000fda000bf05300 */
[----:B------:R-:W-:Y:S05]  /*7040*/  @!P0 EXIT ;  /* 0x000000000000894d */ /* 0x000fea0003800000 */
[----:B------:R-:W-:Y:S05]  /*7050*/  BRA `(.L_x_115) ;  /* 0x0000000000087947 */ /* 0x000fea0003800000 */
.L_x_114:
[----:B------:R-:W-:-:S13]  /*7060*/  FSETP.NEU.AND P0, PT, R35, RZ, PT ;  /* 0x000000ff2300720b */ /* 0x000fda0003f0d000 */
[----:B------:R-:W-:Y:S05]  /*7070*/  @!P0 EXIT ;  /* 0x000000000000894d */ /* 0x000fea0003800000 */
.L_x_115:
[----:B------:R-:W-:Y:S05]  /*7080*/  BSYNC.RECONVERGENT B0 ;  /* 0x0000000000007941 */ /* 0x000fea0003800200 */
.L_x_112:
[----:B------:R-:W-:Y:S01]  /*7090*/  ULEA UR4, UR49, UR48, 0x3 ;  /* 0x0000003031047291 */ /* 0x000fe2000f8e18ff */
[----:B------:R-:W-:-:S04]  /*70a0*/  DEPBAR.LE SB0, 0x0 ;  /* 0x000080000000791a */ /* 0x000fc80000000000 */
[----:B------:R-:W-:-:S04]  /*70b0*/  UIADD3 UR4, UPT, UPT, UR4, 0x68, URZ ;  /* 0x0000006804047890 */ /* 0x000fc8000fffe0ff */
[----:B------:R-:W-:-:S09]  /*70c0*/  UPRMT UR4, UR37, 0x654, UR4 ;  /* 0x0000065425047896 */ /* 0x000fd20008000004 */
[----:B------:R-:W-:Y:S01]  /*70d0*/  SYNCS.ARRIVE.TRANS64.RED.A1T0 RZ, [UR4], RZ ;  /* 0x000000ffffff79a7 */ /* 0x000fe20008100404 */
[----:B------:R-:W-:Y:S05]  /*70e0*/  EXIT ;  /* 0x000000000000794d */ /* 0x000fea0003800000 */
.L_x_19:
[----:B--2---:R2:W1:Y:S02]  /*70f0*/  SYNCS.PHASECHK.TRANS64.TRYWAIT P0, [R3+URZ+0x100], R2 ;  /* 0x00010002030075a7 */ /* 0x00446400080011ff */
[----:B-1----:R-:W-:Y:S05]  /*7100*/  @!P0 NANOSLEEP.SYNCS 0x989680 ;  /* 0x009896800000895d */ /* 0x002fea0003900000 */
[----:B------:R-:W1:Y:S02]  /*7110*/  @!P0 SYNCS.PHASECHK.TRANS64 P0, [R3+URZ+0x100], R2 ;  /* 0x00010002030085a7 */ /* 0x000e6400080010ff */
[----:B-1----:R-:W-:Y:S05]  /*7120*/  @!P0 BRA `(.L_x_19) ;  /* 0xfffffffc00f08947 */ /* 0x002fea000383ffff */
[----:B------:R-:W-:Y:S05]  /*7130*/  BRA `(.L_x_116) ;  /* 0xffffffa4002c7947 */ /* 0x000fea000383ffff */
.L_x_22:
[----:B-1----:R-:W-:-:S07]  /*7140*/  MOV R2, UR33 ;  /* 0x0000002100027c02 */ /* 0x002fce0008000f00 */
.L_x_117:
[----:B-1----:R1:W2:Y:S02]  /*7150*/  SYNCS.PHASECHK.TRANS64.TRYWAIT P0, [R2+URZ+0x28], R5 ;  /* 0x00002805020075a7 */ /* 0x0022a400080011ff */
[----:B--2---:R-:W-:Y:S05]  /*7160*/  @!P0 NANOSLEEP.SYNCS 0x989680 ;  /* 0x009896800000895d */ /* 0x004fea0003900000 */
[----:B------:R-:W2:Y:S02]  /*7170*/  @!P0 SYNCS.PHASECHK.TRANS64 P0, [R2+URZ+0x28], R5 ;  /* 0x00002805020085a7 */ /* 0x000ea400080010ff */
[----:B--2---:R-:W-:Y:S05]  /*7180*/  @!P0 BRA `(.L_x_117) ;  /* 0xfffffffc00f08947 */ /* 0x004fea000383ffff */
[----:B------:R-:W-:Y:S05]  /*7190*/  BRA `(.L_x_21) ;  /* 0xffffffa4007c7947 */ /* 0x000fea000383ffff */
.L_x_28:
[----:B-1----:R-:W-:-:S07]  /*71a0*/  MOV R2, UR17 ;  /* 0x0000001100027c02 */ /* 0x002fce0008000f00 */
.L_x_118:
[----:B-1----:R1:W2:Y:S02]  /*71b0*/  SYNCS.PHASECHK.TRANS64.TRYWAIT P0, [R2+URZ+0x28], R5 ;  /* 0x00002805020075a7 */ /* 0x0022a400080011ff */
[----:B--2---:R-:W-:Y:S05]  /*71c0*/  @!P0 NANOSLEEP.SYNCS 0x989680 ;  /* 0x009896800000895d */ /* 0x004fea0003900000 */
[----:B------:R-:W2:Y:S02]  /*71d0*/  @!P0 SYNCS.PHASECHK.TRANS64 P0, [R2+URZ+0x28], R5 ;  /* 0x00002805020085a7 */ /* 0x000ea400080010ff */
[----:B--2---:R-:W-:Y:S05]  /*71e0*/  @!P0 BRA `(.L_x_118) ;  /* 0xfffffffc00f08947 */ /* 0x004fea000383ffff */
[----:B------:R-:W-:Y:S05]  /*71f0*/  BRA `(.L_x_27) ;  /* 0xffffffa800207947 */ /* 0x000fea000383ffff */
.L_x_32:
[----:B-1----:R1:W2:Y:S02]  /*7200*/  SYNCS.PHASECHK.TRANS64.TRYWAIT P0, [R2+URZ+0x90], R3 ;  /* 0x00009003020075a7 */ /* 0x0022a400080011ff */
[----:B--2---:R-:W-:Y:S05]  /*7210*/  @!P0 NANOSLEEP.SYNCS 0x989680 ;  /* 0x009896800000895d */ /* 0x004fea0003900000 */
[----:B------:R-:W2:Y:S02]  /*7220*/  @!P0 SYNCS.PHASECHK.TRANS64 P0, [R2+URZ+0x90], R3 ;  /* 0x00009003020085a7 */ /* 0x000ea400080010ff */
[----:B--2---:R-:W-:Y:S05]  /*7230*/  @!P0 BRA `(.L_x_32) ;  /* 0xfffffffc00f08947 */ /* 0x004fea000383ffff */
[----:B------:R-:W-:Y:S05]  /*7240*/  BRA `(.L_x_119) ;  /* 0xffffffa800ac7947 */ /* 0x000fea000383ffff */
.L_x_36:
[----:B----4-:R-:W-:-:S07]  /*7250*/  MOV R0, UR5 ;  /* 0x0000000500007c02 */ /* 0x010fce0008000f00 */
.L_x_120:
[----:B-1----:R1:W2:Y:S02]  /*7260*/  SYNCS.PHASECHK.TRANS64.TRYWAIT P0, [R0+URZ], R3 ;  /* 0x00000003000075a7 */ /* 0x0022a400080011ff */
[----:B--2---:R-:W-:Y:S05]  /*7270*/  @!P0 NANOSLEEP.SYNCS 0x989680 ;  /* 0x009896800000895d */ /* 0x004fea0003900000 */
[----:B------:R-:W2:Y:S02]  /*7280*/  @!P0 SYNCS.PHASECHK.TRANS64 P0, [R0+URZ], R3 ;  /* 0x00000003000085a7 */ /* 0x000ea400080010ff */
[----:B--2---:R-:W-:Y:S05]  /*7290*/  @!P0 BRA `(.L_x_120) ;  /* 0xfffffffc00f08947 */ /* 0x004fea000383ffff */
[----:B------:R-:W-:Y:S05]  /*72a0*/  BRA `(.L_x_121) ;  /* 0xffffffb0001c7947 */ /* 0x000fea000383ffff */
.L_x_37:
[----:B----4-:R-:W-:-:S07]  /*72b0*/  MOV R0, UR5 ;  /* 0x0000000500007c02 */ /* 0x010fce0008000f00 */
.L_x_122:
[----:B-1----:R1:W2:Y:S02]  /*72c0*/  SYNCS.PHASECHK.TRANS64.TRYWAIT P0, [R0+URZ], R3 ;  /* 0x00000003000075a7 */ /* 0x0022a400080011ff */
[----:B--2---:R-:W-:Y:S05]  /*72d0*/  @!P0 NANOSLEEP.SYNCS 0x989680 ;  /* 0x009896800000895d */ /* 0x004fea0003900000 */
[----:B------:R-:W2:Y:S02]  /*72e0*/  @!P0 SYNCS.PHASECHK.TRANS64 P0, [R0+URZ], R3 ;  /* 0x00000003000085a7 */ /* 0x000ea400080010ff */
[----:B--2---:R-:W-:Y:S05]  /*72f0*/  @!P0 BRA `(.L_x_122) ;  /* 0xfffffffc00f08947 */ /* 0x004fea000383ffff */
[----:B------:R-:W-:Y:S05]  /*7300*/  BRA `(.L_x_123) ;  /* 0xffffffb000287947 */ /* 0x000fea000383ffff */
.L_x_38:
[----:B----4-:R-:W-:-:S07]  /*7310*/  MOV R0, UR5 ;  /* 0x0000000500007c02 */ /* 0x010fce0008000f00 */
.L_x_124:
[----:B-1----:R1:W2:Y:S02]  /*7320*/  SYNCS.PHASECHK.TRANS64.TRYWAIT P0, [R0+URZ], R3 ;  /* 0x00000003000075a7 */ /* 0x0022a400080011ff */
[----:B--2---:R-:W-:Y:S05]  /*7330*/  @!P0 NANOSLEEP.SYNCS 0x989680 ;  /* 0x009896800000895d */ /* 0x004fea0003900000 */
[----:B------:R-:W2:Y:S02]  /*7340*/  @!P0 SYNCS.PHASECHK.TRANS64 P0, [R0+URZ], R3 ;  /* 0x00000003000085a7 */ /* 0x000ea400080010ff */
[----:B--2---:R-:W-:Y:S05]  /*7350*/  @!P0 BRA `(.L_x_124) ;  /* 0xfffffffc00f08947 */ /* 0x004fea000383ffff */
[----:B------:R-:W-:Y:S05]  /*7360*/  BRA `(.L_x_125) ;  /* 0xffffffb000347947 */ /* 0x000fea000383ffff */
.L_x_39:
[----:B----4-:R-:W-:-:S07]  /*7370*/  MOV R0, UR5 ;  /* 0x0000000500007c02 */ /* 0x010fce0008000f00 */
.L_x_126:
[----:B-1----:R1:W2:Y:S02]  /*7380*/  SYNCS.PHASECHK.TRANS64.TRYWAIT P0, [R0+URZ], R3 ;  /* 0x00000003000075a7 */ /* 0x0022a400080011ff */
[----:B--2---:R-:W-:Y:S05]  /*7390*/  @!P0 NANOSLEEP.SYNCS 0x989680 ;  /* 0x009896800000895d */ /* 0x004fea0003900000 */
[----:B------:R-:W2:Y:S02]  /*73a0*/  @!P0 SYNCS.PHASECHK.TRANS64 P0, [R0+URZ], R3 ;  /* 0x00000003000085a7 */ /* 0x000ea400080010ff */
[----:B--2---:R-:W-:Y:S05]  /*73b0*/  @!P0 BRA `(.L_x_126) ;  /* 0xfffffffc00f08947 */ /* 0x004fea000383ffff */
[----:B------:R-:W-:Y:S05]  /*73c0*/  BRA `(.L_x_127) ;  /* 0xffffffb000407947 */ /* 0x000fea000383ffff */
.L_x_42:
[----:B-1----:R1:W2:Y:S02]  /*73d0*/  SYNCS.PHASECHK.TRANS64.TRYWAIT P0, [R0+URZ+0xf0], R5 ;  /* 0x0000f005000075a7 */ /* 0x0022a400080011ff */
[----:B--2---:R-:W-:Y:S05]  /*73e0*/  @!P0 NANOSLEEP.SYNCS 0x989680 ;  /* 0x009896800000895d */ /* 0x004fea0003900000 */
[----:B------:R-:W2:Y:S02]  /*73f0*/  @!P0 SYNCS.PHASECHK.TRANS64 P0, [R0+URZ+0xf0], R5 ;  /* 0x0000f005000085a7 */ /* 0x000ea400080010ff */
[----:B--2---:R-:W-:Y:S05]  /*7400*/  @!P0 BRA `(.L_x_42) ;  /* 0xfffffffc00f08947 */ /* 0x004fea000383ffff */
[----:B------:R-:W-:Y:S05]  /*7410*/  BRA `(.L_x_128) ;  /* 0xffffffb0009c7947 */ /* 0x000fea000383ffff */
.L_x_43:
[----:B------:R-:W-:-:S07]  /*7420*/  MOV R0, UR5 ;  /* 0x0000000500007c02 */ /* 0x000fce0008000f00 */
.L_x_129:
[----:B-1----:R1:W2:Y:S02]  /*7430*/  SYNCS.PHASECHK.TRANS64.TRYWAIT P0, [R0+URZ+0xa0], R5 ;  /* 0x0000a005000075a7 */ /* 0x0022a400080011ff */
[----:B--2---:R-:W-:Y:S05]  /*7440*/  @!P0 NANOSLEEP.SYNCS 0x989680 ;  /* 0x009896800000895d */ /* 0x004fea0003900000 */
[----:B------:R-:W2:Y:S02]  /*7450*/  @!P0 SYNCS.PHASECHK.TRANS64 P0, [R0+URZ+0xa0], R5 ;  /* 0x0000a005000085a7 */ /* 0x000ea400080010ff */
[----:B--2---:R-:W-:Y:S05]  /*7460*/  @!P0 BRA `(.L_x_129) ;  /* 0xfffffffc00f08947 */ /* 0x004fea000383ffff */
[----:B------:R-:W-:Y:S05]  /*7470*/  BRA `(.L_x_130) ;  /* 0xffffffb000ac7947 */ /* 0x000fea000383ffff */
.L_x_44:
[----:B-1----:R1:W2:Y:S02]  /*7480*/  SYNCS.PHASECHK.TRANS64.TRYWAIT P1, [R0+URZ+0x90], R5 ;  /* 0x00009005000075a7 */ /* 0x0022a400080211ff */
[----:B--2---:R-:W-:Y:S05]  /*7490*/  @!P1 NANOSLEEP.SYNCS 0x989680 ;  /* 0x009896800000995d */ /* 0x004fea0003900000 */
[----:B------:R-:W2:Y:S02]  /*74a0*/  @!P1 SYNCS.PHASECHK.TRANS64 P1, [R0+URZ+0x90], R5 ;  /* 0x00009005000095a7 */ /* 0x000ea400080210ff */
[----:B--2---:R-:W-:Y:S05]  /*74b0*/  @!P1 BRA `(.L_x_44) ;  /* 0xfffffffc00f09947 */ /* 0x004fea000383ffff */
[----:B------:R-:W-:Y:S05]  /*74c0*/  BRA `(.L_x_131) ;  /* 0xffffffb000dc7947 */ /* 0x000fea000383ffff */
.L_x_47:
[----:B------:R-:W-:-:S07]  /*74d0*/  MOV R0, UR5 ;  /* 0x0000000500007c02 */ /* 0x000fce0008000f00 */
.L_x_132:
[----:B-1----:R1:W2:Y:S02]  /*74e0*/  SYNCS.PHASECHK.TRANS64.TRYWAIT P0, [R0+URZ+0xa0], R3 ;  /* 0x0000a003000075a7 */ /* 0x0022a400080011ff */
[----:B--2---:R-:W-:Y:S05]  /*74f0*/  @!P0 NANOSLEEP.SYNCS 0x989680 ;  /* 0x009896800000895d */ /* 0x004fea0003900000 */
[----:B------:R-:W2:Y:S02]  /*7500*/  @!P0 SYNCS.PHASECHK.TRANS64 P0, [R0+URZ+0xa0], R3 ;  /* 0x0000a003000085a7 */ /* 0x000ea400080010ff */
[----:B--2---:R-:W-:Y:S05]  /*7510*/  @!P0 BRA `(.L_x_132) ;  /* 0xfffffffc00f08947 */ /* 0x004fea000383ffff */
[----:B------:R-:W-:Y:S05]  /*7520*/  BRA `(.L_x_46) ;  /* 0xffffffb400307947 */ /* 0x000fea000383ffff */
.L_x_54:
[----:B-1----:R1:W2:Y:S02]  /*7530*/  SYNCS.PHASECHK.TRANS64.TRYWAIT P1, [R0+URZ+0x90], R5 ;  /* 0x00009005000075a7 */ /* 0x0022a400080211ff */
[----:B--2---:R-:W-:Y:S05]  /*7540*/  @!P1 NANOSLEEP.SYNCS 0x989680 ;  /* 0x009896800000995d */ /* 0x004fea0003900000 */
[----:B------:R-:W2:Y:S02]  /*7550*/  @!P1 SYNCS.PHASECHK.TRANS64 P1, [R0+URZ+0x90], R5 ;  /* 0x00009005000095a7 */ /* 0x000ea400080210ff */
[----:B--2---:R-:W-:Y:S05]  /*7560*/  @!P1 BRA `(.L_x_54) ;  /* 0xfffffffc00f09947 */ /* 0x004fea000383ffff */
[----:B------:R-:W-:Y:S05]  /*7570*/  BRA `(.L_x_133) ;  /* 0xffffffb800a07947 */ /* 0x000fea000383ffff */
.L_x_55:
[----:B------:R-:W-:-:S07]  /*7580*/  MOV R3, UR7 ;  /* 0x0000000700037c02 */ /* 0x000fce0008000f00 */
.L_x_134:
[----:B-1----:R1:W2:Y:S02]  /*7590*/  SYNCS.PHASECHK.TRANS64.TRYWAIT P0, [R3+URZ+0xd0], R0 ;  /* 0x0000d000030075a7 */ /* 0x0022a400080011ff */
[----:B--2---:R-:W-:Y:S05]  /*75a0*/  @!P0 NANOSLEEP.SYNCS 0x989680 ;  /* 0x009896800000895d */ /* 0x004fea0003900000 */
[----:B------:R-:W2:Y:S02]  /*75b0*/  @!P0 SYNCS.PHASECHK.TRANS64 P0, [R3+URZ+0xd0], R0 ;  /* 0x0000d000030085a7 */ /* 0x000ea400080010ff */
[----:B--2---:R-:W-:Y:S05]  /*75c0*/  @!P0 BRA `(.L_x_134) ;  /* 0xfffffffc00f08947 */ /* 0x004fea000383ffff */
[----:B------:R-:W-:Y:S05]  /*75d0*/  BRA `(.L_x_135) ;  /* 0xffffffb800f07947 */ /* 0x000fea000383ffff */
.L_x_58:
[----:B------:R-:W-:Y:S07]  /*75e0*/  MOV R0, UR6 ;  /* 0x0000000600007c02 */ /* 0x000fee0008000f00 */
.L_x_136:
[----:B-1----:R1:W2:Y:S02]  /*75f0*/  SYNCS.PHASECHK.TRANS64.TRYWAIT P0, [R0+URZ], R3 ;  /* 0x00000003000075a7 */ /* 0x0022a400080011ff */
[----:B--2---:R-:W-:Y:S05]  /*7600*/  @!P0 NANOSLEEP.SYNCS 0x989680 ;  /* 0x009896800000895d */ /* 0x004fea0003900000 */
[----:B------:R-:W2:Y:S02]  /*7610*/  @!P0 SYNCS.PHASECHK.TRANS64 P0, [R0+URZ], R3 ;  /* 0x00000003000085a7 */ /* 0x000ea400080010ff */
[----:B--2---:R-:W-:Y:S05]  /*7620*/  @!P0 BRA `(.L_x_136) ;  /* 0xfffffffc00f08947 */ /* 0x004fea000383ffff */
[----:B------:R-:W-:Y:S05]  /*7630*/  BRA `(.L_x_57) ;  /* 0xffffffbc000c7947 */ /* 0x000fea000383ffff */
.L_x_61:
[----:B------:R-:W-:-:S07]  /*7640*/  MOV R0, UR6 ;  /* 0x0000000600007c02 */ /* 0x000fce0008000f00 */
.L_x_137:
[----:B--2---:R2:W4:Y:S02]  /*7650*/  SYNCS.PHASECHK.TRANS64.TRYWAIT P0, [R0+URZ], R3 ;  /* 0x00000003000075a7 */ /* 0x00452400080011ff */
[----:B----4-:R-:W-:Y:S05]  /*7660*/  @!P0 NANOSLEEP.SYNCS 0x989680 ;  /* 0x009896800000895d */ /* 0x010fea0003900000 */
[----:B------:R-:W4:Y:S02]  /*7670*/  @!P0 SYNCS.PHASECHK.TRANS64 P0, [R0+URZ], R3 ;  /* 0x00000003000085a7 */ /* 0x000f2400080010ff */
[----:B----4-:R-:W-:Y:S05]  /*7680*/  @!P0 BRA `(.L_x_137) ;  /* 0xfffffffc00f08947 */ /* 0x010fea000383ffff */
[----:B------:R-:W-:Y:S05]  /*7690*/  BRA `(.L_x_138) ;  /* 0xffffffbc00e87947 */ /* 0x000fea000383ffff */
.L_x_62:
[----:B------:R-:W-:-:S07]  /*76a0*/  MOV R0, UR6 ;  /* 0x0000000600007c02 */ /* 0x000fce0008000f00 */
.L_x_139:
[----:B-1----:R1:W2:Y:S02]  /*76b0*/  SYNCS.PHASECHK.TRANS64.TRYWAIT P0, [R0+URZ], R3 ;  /* 0x00000003000075a7 */ /* 0x0022a400080011ff */
[----:B--2---:R-:W-:Y:S05]  /*76c0*/  @!P0 NANOSLEEP.SYNCS 0x989680 ;  /* 0x009896800000895d */ /* 0x004fea0003900000 */
[----:B------:R-:W2:Y:S02]  /*76d0*/  @!P0 SYNCS.PHASECHK.TRANS64 P0, [R0+URZ], R3 ;  /* 0x00000003000085a7 */ /* 0x000ea400080010ff */
[----:B--2---:R-:W-:Y:S05]  /*76e0*/  @!P0 BRA `(.L_x_139) ;  /* 0xfffffffc00f08947 */ /* 0x004fea000383ffff */
[----:B------:R-:W-:Y:S05]  /*76f0*/  BRA `(.L_x_140) ;  /* 0xffffffbc00f47947 */ /* 0x000fea000383ffff */
.L_x_63:
[----:B------:R-:W-:-:S07]  /*7700*/  MOV R0, UR6 ;  /* 0x0000000600007c02 */ /* 0x000fce0008000f00 */
.L_x_141:
[----:B-1----:R1:W2:Y:S02]  /*7710*/  SYNCS.PHASECHK.TRANS64.TRYWAIT P0, [R0+URZ], R3 ;  /* 0x00000003000075a7 */ /* 0x0022a400080011ff */
[----:B--2---:R-:W-:Y:S05]  /*7720*/  @!P0 NANOSLEEP.SYNCS 0x989680 ;  /* 0x009896800000895d */ /* 0x004fea0003900000 */
[----:B------:R-:W2:Y:S02]  /*7730*/  @!P0 SYNCS.PHASECHK.TRANS64 P0, [R0+URZ], R3 ;  /* 0x00000003000085a7 */ /* 0x000ea400080010ff */
[----:B--2---:R-:W-:Y:S05]  /*7740*/  @!P0 BRA `(.L_x_141) ;  /* 0xfffffffc00f08947 */ /* 0x004fea000383ffff */
[----:B------:R-:W-:Y:S05]  /*7750*/  BRA `(.L_x_142) ;  /* 0xffffffc000007947 */ /* 0x000fea000383ffff */
.L_x_64:
[----:B------:R-:W-:-:S07]  /*7760*/  MOV R0, UR7 ;  /* 0x0000000700007c02 */ /* 0x000fce0008000f00 */
.L_x_143:
[----:B-1----:R1:W2:Y:S02]  /*7770*/  SYNCS.PHASECHK.TRANS64.TRYWAIT P0, [R0+URZ], R3 ;  /* 0x00000003000075a7 */ /* 0x0022a400080011ff */
[----:B--2---:R-:W-:Y:S05]  /*7780*/  @!P0 NANOSLEEP.SYNCS 0x989680 ;  /* 0x009896800000895d */ /* 0x004fea0003900000 */
[----:B------:R-:W2:Y:S02]  /*7790*/  @!P0 SYNCS.PHASECHK.TRANS64 P0, [R0+URZ], R3 ;  /* 0x00000003000085a7 */ /* 0x000ea400080010ff */
[----:B--2---:R-:W-:Y:S05]  /*77a0*/  @!P0 BRA `(.L_x_143) ;  /* 0xfffffffc00f08947 */ /* 0x004fea000383ffff */
[----:B------:R-:W-:Y:S05]  /*77b0*/  BRA `(.L_x_144) ;  /* 0xffffffc0000c7947 */ /* 0x000fea000383ffff */
.L_x_69:
[----:B--2---:R2:W3:Y:S02]  /*77c0*/  SYNCS.PHASECHK.TRANS64.TRYWAIT P0, [R0+URZ+0x90], R3 ;  /* 0x00009003000075a7 */ /* 0x0044e400080011ff */
[----:B---3--:R-:W-:Y:S05]  /*77d0*/  @!P0 NANOSLEEP.SYNCS 0x989680 ;  /* 0x009896800000895d */ /* 0x008fea0003900000 */
[----:B------:R-:W3:Y:S02]  /*77e0*/  @!P0 SYNCS.PHASECHK.TRANS64 P0, [R0+URZ+0x90], R3 ;  /* 0x00009003000085a7 */ /* 0x000ee400080010ff */
[----:B---3--:R-:W-:Y:S05]  /*77f0*/  @!P0 BRA `(.L_x_69) ;  /* 0xfffffffc00f08947 */ /* 0x008fea000383ffff */
[----:B------:R-:W-:Y:S05]  /*7800*/  BRA `(.L_x_145) ;  /* 0xffffffc400087947 */ /* 0x000fea000383ffff */
.L_x_72:
[----:B------:R-:W-:Y:S07]  /*7810*/  MOV R0, UR7 ;  /* 0x0000000700007c02 */ /* 0x000fee0008000f00 */
.L_x_146:
[----:B--2---:R2:W3:Y:S02]  /*7820*/  SYNCS.PHASECHK.TRANS64.TRYWAIT P0, [R0+URZ+0x88], R3 ;  /* 0x00008803000075a7 */ /* 0x0044e400080011ff */
[----:B---3--:R-:W-:Y:S05]  /*7830*/  @!P0 NANOSLEEP.SYNCS 0x989680 ;  /* 0x009896800000895d */ /* 0x008fea0003900000 */
[----:B------:R-:W3:Y:S02]  /*7840*/  @!P0 SYNCS.PHASECHK.TRANS64 P0, [R0+URZ+0x88], R3 ;  /* 0x00008803000085a7 */ /* 0x000ee400080010ff */
[----:B---3--:R-:W-:Y:S05]  /*7850*/  @!P0 BRA `(.L_x_146) ;  /* 0xfffffffc00f08947 */ /* 0x008fea000383ffff */
[----:B------:R-:W-:Y:S05]  /*7860*/  BRA `(.L_x_71) ;  /* 0xffffffc400e87947 */ /* 0x000fea000383ffff */
.L_x_75:
[----:B------:R-:W-:Y:S07]  /*7870*/  MOV R0, UR15 ;  /* 0x0000000f00007c02 */ /* 0x000fee0008000f00 */
.L_x_147:
[----:B-1----:R1:W2:Y:S02]  /*7880*/  SYNCS.PHASECHK.TRANS64.TRYWAIT P0, [R0+URZ+0x68], R3 ;  /* 0x00006803000075a7 */ /* 0x0022a400080011ff */
[----:B--2---:R-:W-:Y:S05]  /*7890*/  @!P0 NANOSLEEP.SYNCS 0x989680 ;  /* 0x009896800000895d */ /* 0x004fea0003900000 */
[----:B------:R-:W2:Y:S02]  /*78a0*/  @!P0 SYNCS.PHASECHK.TRANS64 P0, [R0+URZ+0x68], R3 ;  /* 0x00006803000085a7 */ /* 0x000ea400080010ff */
[----:B--2---:R-:W-:Y:S05]  /*78b0*/  @!P0 BRA `(.L_x_147) ;  /* 0xfffffffc00f08947 */ /* 0x004fea000383ffff */
[----:B------:R-:W-:Y:S05]  /*78c0*/  BRA `(.L_x_148) ;  /* 0xffffffc800607947 */ /* 0x000fea000383ffff */
.L_x_76:
[----:B------:R-:W-:Y:S07]  /*78d0*/  MOV R3, UR13 ;  /* 0x0000000d00037c02 */ /* 0x000fee0008000f00 */
.L_x_149:
[----:B-1----:R1:W2:Y:S02]  /*78e0*/  SYNCS.PHASECHK.TRANS64.TRYWAIT P0, [R3+URZ+0x68], R12 ;  /* 0x0000680c030075a7 */ /* 0x0022a400080011ff */
[----:B--2---:R-:W-:Y:S05]  /*78f0*/  @!P0 NANOSLEEP.SYNCS 0x989680 ;  /* 0x009896800000895d */ /* 0x004fea0003900000 */
[----:B------:R-:W2:Y:S02]  /*7900*/  @!P0 SYNCS.PHASECHK.TRANS64 P0, [R3+URZ+0x68], R12 ;  /* 0x0000680c030085a7 */ /* 0x000ea400080010ff */
[----:B--2---:R-:W-:Y:S05]  /*7910*/  @!P0 BRA `(.L_x_149) ;  /* 0xfffffffc00f08947 */ /* 0x004fea000383ffff */
[----:B------:R-:W-:Y:S05]  /*7920*/  BRA `(.L_x_150) ;  /* 0xffffffcc00007947 */ /* 0x000fea000383ffff */
.L_x_78:
[----:B------:R-:W-:-:S07]  /*7930*/  MOV R0, UR4 ;  /* 0x0000000400007c02 */ /* 0x000fce0008000f00 */
.L_x_151:
[----:B-1----:R1:W3:Y:S02]  /*7940*/  SYNCS.PHASECHK.TRANS64.TRYWAIT P0, [R0+URZ], R3 ;  /* 0x00000003000075a7 */ /* 0x0022e400080011ff */
[----:B---3--:R-:W-:Y:S05]  /*7950*/  @!P0 NANOSLEEP.SYNCS 0x989680 ;  /* 0x009896800000895d */ /* 0x008fea0003900000 */
[----:B------:R-:W3:Y:S02]  /*7960*/  @!P0 SYNCS.PHASECHK.TRANS64 P0, [R0+URZ], R3 ;  /* 0x00000003000085a7 */ /* 0x000ee400080010ff */
[----:B---3--:R-:W-:Y:S05]  /*7970*/  @!P0 BRA `(.L_x_151) ;  /* 0xfffffffc00f08947 */ /* 0x008fea000383ffff */
[----:B------:R-:W-:Y:S05]  /*7980*/  BRA `(.L_x_152) ;  /* 0xffffffcc008c7947 */ /* 0x000fea000383ffff */
.L_x_79:
[----:B------:R-:W-:-:S07]  /*7990*/  MOV R0, UR4 ;  /* 0x0000000400007c02 */ /* 0x000fce0008000f00 */
.L_x_153:
[----:B-1----:R1:W3:Y:S02]  /*79a0*/  SYNCS.PHASECHK.TRANS64.TRYWAIT P0, [R0+URZ], R3 ;  /* 0x00000003000075a7 */ /* 0x0022e400080011ff */
[----:B---3--:R-:W-:Y:S05]  /*79b0*/  @!P0 NANOSLEEP.SYNCS 0x989680 ;  /* 0x009896800000895d */ /* 0x008fea0003900000 */
[----:B------:R-:W3:Y:S02]  /*79c0*/  @!P0 SYNCS.PHASECHK.TRANS64 P0, [R0+URZ], R3 ;  /* 0x00000003000085a7 */ /* 0x000ee400080010ff */
[----:B---3--:R-:W-:Y:S05]  /*79d0*/  @!P0 BRA `(.L_x_153) ;  /* 0xfffffffc00f08947 */ /* 0x008fea000383ffff */
[----:B------:R-:W-:Y:S05]  /*79e0*/  BRA `(.L_x_154) ;  /* 0xffffffcc00987947 */ /* 0x000fea000383ffff */
.L_x_81:
[----:B--2---:R2:W4:Y:S02]  /*79f0*/  SYNCS.PHASECHK.TRANS64.TRYWAIT P0, [R0+URZ+0x90], R3 ;  /* 0x00009003000075a7 */ /* 0x00452400080011ff */
[----:B----4-:R-:W-:Y:S05]  /*7a00*/  @!P0 NANOSLEEP.SYNCS 0x989680 ;  /* 0x009896800000895d */ /* 0x010fea0003900000 */
[----:B------:R-:W4:Y:S02]  /*7a10*/  @!P0 SYNCS.PHASECHK.TRANS64 P0, [R0+URZ+0x90], R3 ;  /* 0x00009003000085a7 */ /* 0x000f2400080010ff */
[----:B----4-:R-:W-:Y:S05]  /*7a20*/  @!P0 BRA `(.L_x_81) ;  /* 0xfffffffc00f08947 */ /* 0x010fea000383ffff */
[----:B------:R-:W-:Y:S05]  /*7a30*/  BRA `(.L_x_155) ;  /* 0xffffffd0008c7947 */ /* 0x000fea000383ffff */
.L_x_91:
[----:B-1----:R1:W3:Y:S02]  /*7a40*/  SYNCS.PHASECHK.TRANS64.TRYWAIT P1, [R0+URZ+0x50], R5 ;  /* 0x00005005000075a7 */ /* 0x0022e400080211ff */
[----:B---3--:R-:W-:Y:S05]  /*7a50*/  @!P1 NANOSLEEP.SYNCS 0x989680 ;  /* 0x009896800000995d */ /* 0x008fea0003900000 */
[----:B------:R-:W3:Y:S02]  /*7a60*/  @!P1 SYNCS.PHASECHK.TRANS64 P1, [R0+URZ+0x50], R5 ;  /* 0x00005005000095a7 */ /* 0x000ee400080210ff */
[----:B---3--:R-:W-:Y:S05]  /*7a70*/  @!P1 BRA `(.L_x_91) ;  /* 0xfffffffc00f09947 */ /* 0x008fea000383ffff */
[----:B------:R-:W-:Y:S05]  /*7a80*/  BRA `(.L_x_90) ;  /* 0xffffffdc009c7947 */ /* 0x000fea000383ffff */
.L_x_93:
[----:B---3--:R3:W4:Y:S02]  /*7a90*/  SYNCS.PHASECHK.TRANS64.TRYWAIT P0, [R84+URZ+0xb0], R7 ;  /* 0x0000b007540075a7 */ /* 0x00872400080011ff */
[----:B----4-:R-:W-:Y:S05]  /*7aa0*/  @!P0 NANOSLEEP.SYNCS 0x989680 ;  /* 0x009896800000895d */ /* 0x010fea0003900000 */
[----:B------:R-:W4:Y:S02]  /*7ab0*/  @!P0 SYNCS.PHASECHK.TRANS64 P0, [R84+URZ+0xb0], R7 ;  /* 0x0000b007540085a7 */ /* 0x000f2400080010ff */
[----:B----4-:R-:W-:Y:S05]  /*7ac0*/  @!P0 BRA `(.L_x_93) ;  /* 0xfffffffc00f08947 */ /* 0x010fea000383ffff */
[----:B------:R-:W-:Y:S05]  /*7ad0*/  BRA `(.L_x_92) ;  /* 0xffffffe000147947 */ /* 0x000fea000383ffff */
.L_x_104:
[----:B-1----:R1:W2:Y:S02]  /*7ae0*/  SYNCS.PHASECHK.TRANS64.TRYWAIT P0, [R2+URZ+0x50], R5 ;  /* 0x00005005020075a7 */ /* 0x0022a400080011ff */
[----:B--2---:R-:W-:Y:S05]  /*7af0*/  @!P0 NANOSLEEP.SYNCS 0x989680 ;  /* 0x009896800000895d */ /* 0x004fea0003900000 */
[----:B------:R-:W2:Y:S02]  /*7b00*/  @!P0 SYNCS.PHASECHK.TRANS64 P0, [R2+URZ+0x50], R5 ;  /* 0x00005005020085a7 */ /* 0x000ea400080010ff */
[----:B--2---:R-:W-:Y:S05]  /*7b10*/  @!P0 BRA `(.L_x_104) ;  /* 0xfffffffc00f08947 */ /* 0x004fea000383ffff */
[----:B------:R-:W-:Y:S05]  /*7b20*/  BRA `(.L_x_103) ;  /* 0xffffffe8005c7947 */ /* 0x000fea000383ffff */
        .weak           $__internal_0_$__cuda_sm10x_tcgen05_guardrail_trap_col_being_dealloced_not_returned_by_alloc
        .type           $__internal_0_$__cuda_sm10x_tcgen05_guardrail_trap_col_being_dealloced_not_returned_by_alloc,@function
        .size           $__internal_0_$__cuda_sm10x_tcgen05_guardrail_trap_col_being_dealloced_not_returned_by_alloc,($__internal_1_$__cuda_sm10x_tcgen05_guardrail_trap_phase_invalid_during_alloc - $__internal_0_$__cuda_sm10x_tcgen05_guardrail_trap_col_being_dealloced_not_returned_by_alloc)
$__internal_0_$__cuda_sm10x_tcgen05_guardrail_trap_col_being_dealloced_not_returned_by_alloc:
[----:B------:R-:W-:Y:S05]  /*7b30*/  BPT.TRAP 0x1 ;  /* 0x000000040000795c */ /* 0x000fea0000300000 */
[----:B------:R-:W-:-:S04]  /*7b40*/  HFMA2 R3, -RZ, RZ, 0, 0 ;  /* 0x00000000ff037431 */ /* 0x000fc800000001ff */
[----:B------:R-:W-:Y:S05]  /*7b50*/  RET.REL.NODEC R2 `(_ZN7cutlass13device_kernelINS_4gemm6kernel13GemmUniversalIN4cute5tupleIJiiiiEEENS1_10collective13CollectiveMmaINS1_35MainloopSm100TmaUmmaWarpSpecializedILi5ELi2ELi4ENS5_IJNS4_1CILi1EEESB_SB_EEEEENS5_IJNSA_ILi64EEESE_NSA_ILi32EEEEEENS_10tfloat32_tENS5_IJlSB_lEEESH_SI_NS4_8TiledMMAINS4_8MMA_AtomIJNS4_17SM100_MMA_TF32_SSISH_SH_fLi64ELi64ELNS4_4UMMA5MajorE0ELSN_0ELNSM_7ScaleInE0ELSO_0EEEEEENS4_6LayoutISC_NS5_IJNSA_ILi0EEESS_SS_EEEEENS5_IJNS4_10UnderscoreESV_SV_EEEEENS4_13SM90_TMA_LOADENS4_14ComposedLayoutINS4_7SwizzleILi3ELi4ELi3EEENS4_18smem_ptr_flag_bitsILi32EEENSR_INS5_IJNSA_ILi8EEESF_EEENS5_IJSF_SB_EEEEEEEvNS4_8identityESY_S18_vS19_EENS_8epilogue10collective18CollectiveEpilogueINS1B_23Sm100TmaWarpSpecializedILi3ELi2ELi16ELb1ELb0EEEJSG_NS5_IJNSR_ISE_SB_EENSR_ISF_SB_EEEEESH_SI_SH_SI_NS1B_6fusion15FusionCallbacksIS1F_NS1J_17LinearCombinationISH_fSH_fLNS_15FloatRoundStyleE2EEESG_S1I_JEEENS4_5SM1004TMEM4LOAD26SM100_TMEM_LOAD_16dp128b8xESY_S18_NS4_17SM75_U32x4_LDSM_NENS4_14SM90_TMA_STOREES18_NS4_17SM90_U32x4_STSM_NENS4_39AutoVectorizingCopyWithAssumedAlignmentILi128EEEEEEvvEEEEvNT_6ParamsE) ;  /* 0xffffff8402287950 */ /* 0x000fea0003c3ffff */
        .weak           $__internal_1_$__cuda_sm10x_tcgen05_guardrail_trap_phase_invalid_during_alloc
        .type           $__internal_1_$__cuda_sm10x_tcgen05_guardrail_trap_phase_invalid_during_alloc,@function
        .size           $__internal_1_$__cuda_sm10x_tcgen05_guardrail_trap_phase_invalid_during_alloc,($__internal_2_$__cuda_sm10x_tcgen05_guardrail_trap_unallocated_columns_being_dealloced - $__internal_1_$__cuda_sm10x_tcgen05_guardrail_trap_phase_invalid_during_alloc)
$__internal_1_$__cuda_sm10x_tcgen05_guardrail_trap_phase_invalid_during_alloc:
[----:B------:R-:W-:Y:S05]  /*7b60*/  BPT.TRAP 0x1 ;  /* 0x000000040000795c */ /* 0x000fea0000300000 */
[----:B------:R-:W-:-:S04]  /*7b70*/  MOV R3, 0x0 ;  /* 0x0000000000037802 */ /* 0x000fc80000000f00 */
[----:B------:R-:W-:Y:S05]  /*7b80*/  RET.REL.NODEC R2 `(_ZN7cutlass13device_kernelINS_4gemm6kernel13GemmUniversalIN4cute5tupleIJiiiiEEENS1_10collective13CollectiveMmaINS1_35MainloopSm100TmaUmmaWarpSpecializedILi5ELi2ELi4ENS5_IJNS4_1CILi1EEESB_SB_EEEEENS5_IJNSA_ILi64EEESE_NSA_ILi32EEEEEENS_10tfloat32_tENS5_IJlSB_lEEESH_SI_NS4_8TiledMMAINS4_8MMA_AtomIJNS4_17SM100_MMA_TF32_SSISH_SH_fLi64ELi64ELNS4_4UMMA5MajorE0ELSN_0ELNSM_7ScaleInE0ELSO_0EEEEEENS4_6LayoutISC_NS5_IJNSA_ILi0EEESS_SS_EEEEENS5_IJNS4_10UnderscoreESV_SV_EEEEENS4_13SM90_TMA_LOADENS4_14ComposedLayoutINS4_7SwizzleILi3ELi4ELi3EEENS4_18smem_ptr_flag_bitsILi32EEENSR_INS5_IJNSA_ILi8EEESF_EEENS5_IJSF_SB_EEEEEEEvNS4_8identityESY_S18_vS19_EENS_8epilogue10collective18CollectiveEpilogueINS1B_23Sm100TmaWarpSpecializedILi3ELi2ELi16ELb1ELb0EEEJSG_NS5_IJNSR_ISE_SB_EENSR_ISF_SB_EEEEESH_SI_SH_SI_NS1B_6fusion15FusionCallbacksIS1F_NS1J_17LinearCombinationISH_fSH_fLNS_15FloatRoundStyleE2EEESG_S1I_JEEENS4_5SM1004TMEM4LOAD26SM100_TMEM_LOAD_16dp128b8xESY_S18_NS4_17SM75_U32x4_LDSM_NENS4_14SM90_TMA_STOREES18_NS4_17SM90_U32x4_STSM_NENS4_39AutoVectorizingCopyWithAssumedAlignmentILi128EEEEEEvvEEEEvNT_6ParamsE) ;  /* 0xffffff84021c7950 */ /* 0x000fea0003c3ffff */
        .weak           $__internal_2_$__cuda_sm10x_tcgen05_guardrail_trap_unallocated_columns_being_dealloced
        .type           $__internal_2_$__cuda_sm10x_tcgen05_guardrail_trap_unallocated_columns_being_dealloced,@function
        .size           $__internal_2_$__cuda_sm10x_tcgen05_guardrail_trap_unallocated_columns_being_dealloced,(.L_x_157 - $__internal_2_$__cuda_sm10x_tcgen05_guardrail_trap_unallocated_columns_being_dealloced)
$__internal_2_$__cuda_sm10x_tcgen05_guardrail_trap_unallocated_columns_being_dealloced:
[----:B------:R-:W-:Y:S05]  /*7b90*/  BPT.TRAP 0x1 ;  /* 0x000000040000795c */ /* 0x000fea0000300000 */
[----:B------:R-:W-:-:S04]  /*7ba0*/  HFMA2 R3, -RZ, RZ, 0, 0 ;  /* 0x00000000ff037431 */ /* 0x000fc800000001ff */
[----:B------:R-:W-:Y:S05]  /*7bb0*/  RET.REL.NODEC R2 `(_ZN7cutlass13device_kernelINS_4gemm6kernel13GemmUniversalIN4cute5tupleIJiiiiEEENS1_10collective13CollectiveMmaINS1_35MainloopSm100TmaUmmaWarpSpecializedILi5ELi2ELi4ENS5_IJNS4_1CILi1EEESB_SB_EEEEENS5_IJNSA_ILi64EEESE_NSA_ILi32EEEEEENS_10tfloat32_tENS5_IJlSB_lEEESH_SI_NS4_8TiledMMAINS4_8MMA_AtomIJNS4_17SM100_MMA_TF32_SSISH_SH_fLi64ELi64ELNS4_4UMMA5MajorE0ELSN_0ELNSM_7ScaleInE0ELSO_0EEEEEENS4_6LayoutISC_NS5_IJNSA_ILi0EEESS_SS_EEEEENS5_IJNS4_10UnderscoreESV_SV_EEEEENS4_13SM90_TMA_LOADENS4_14ComposedLayoutINS4_7SwizzleILi3ELi4ELi3EEENS4_18smem_ptr_flag_bitsILi32EEENSR_INS5_IJNSA_ILi8EEESF_EEENS5_IJSF_SB_EEEEEEEvNS4_8identityESY_S18_vS19_EENS_8epilogue10collective18CollectiveEpilogueINS1B_23Sm100TmaWarpSpecializedILi3ELi2ELi16ELb1ELb0EEEJSG_NS5_IJNSR_ISE_SB_EENSR_ISF_SB_EEEEESH_SI_SH_SI_NS1B_6fusion15FusionCallbacksIS1F_NS1J_17LinearCombinationISH_fSH_fLNS_15FloatRoundStyleE2EEESG_S1I_JEEENS4_5SM1004TMEM4LOAD26SM100_TMEM_LOAD_16dp128b8xESY_S18_NS4_17SM75_U32x4_LDSM_NENS4_14SM90_TMA_STOREES18_NS4_17SM90_U32x4_STSM_NENS4_39AutoVectorizingCopyWithAssumedAlignmentILi128EEEEEEvvEEEEvNT_6ParamsE) ;  /* 0xffffff8402107950 */ /* 0x000fea0003c3ffff */
.L_x_156:
[----:B------:R-:W-:-:S00]  /*7bc0*/  BRA `(.L_x_156) ;  /* 0xfffffffc00fc7947 */ /* 0x000fc0000383ffff */
[----:B------:R-:W-:-:S00]  /*7bd0*/  NOP ;  /* 0x0000000000007918 */ /* 0x000fc00000000000 */
        /* <DEDUP_REMOVED lines=10> */
.L_x_157:


//--------------------- .nv.global.init           --------------------------
	.section	.nv.global.init,"aw",@progbits
.nv.global.init:
	.type		$str$27,@object
	.size		$str$27,($str$28 - $str$27)
$str$27:
        /*0000*/ 	.byte	0x28, 0x61, 0x64, 0x64, 0x72, 0x65, 0x73, 0x73, 0x20, 0x26, 0x20, 0x6d, 0x61, 0x73, 0x6b, 0x29
        /*0010*/ 	.byte	0x20, 0x3d, 0x3d, 0x20, 0x30, 0x00
	.type		$str$28,@object
	.size		$str$28,($str$26 - $str$28)
$str$28:
        /*0016*/ 	.byte	0x2f, 0x74, 0x6d, 0x70, 0x2f, 0x63, 0x75, 0x74, 0x6c, 0x61, 0x73, 0x73, 0x5f, 0x73, 0x77, 0x65
        /*0026*/ 	.byte	0x65, 0x70, 0x5f, 0x73, 0x72, 0x63, 0x2f, 0x69, 0x6e, 0x63, 0x6c, 0x75, 0x64, 0x65, 0x2f, 0x63
        /*0036*/ 	.byte	0x75, 0x74, 0x65, 0x2f, 0x70, 0x6f, 0x69, 0x6e, 0x74, 0x65, 0x72, 0x5f, 0x66, 0x6c, 0x61, 0x67
        /*0046*/ 	.byte	0x67, 0x65, 0x64, 0x2e, 0x68, 0x70, 0x70, 0x00
	.type		$str$26,@object
	.size		$str$26,($str$25 - $str$26)
$str$26:
        /*004e*/ 	.byte	0x2f, 0x74, 0x6d, 0x70, 0x2f, 0x63, 0x75, 0x74, 0x6c, 0x61, 0x73, 0x73, 0x5f, 0x73, 0x77, 0x65
        /*005e*/ 	.byte	0x65, 0x70, 0x5f, 0x73, 0x72, 0x63, 0x2f, 0x69, 0x6e, 0x63, 0x6c, 0x75, 0x64, 0x65, 0x2f, 0x63
        /*006e*/ 	.byte	0x75, 0x74, 0x65, 0x2f, 0x61, 0x74, 0x6f, 0x6d, 0x2f, 0x63, 0x6f, 0x70, 0x79, 0x5f, 0x74, 0x72
        /*007e*/ 	.byte	0x61, 0x69, 0x74, 0x73, 0x5f, 0x73, 0x6d, 0x31, 0x30, 0x30, 0x2e, 0x68, 0x70, 0x70, 0x00
	.type		$str$25,@object
	.size		$str$25,(__unnamed_1 - $str$25)
$str$25:
        /*008d*/ 	.byte	0x28, 0x28, 0x75, 0x69, 0x6e, 0x74, 0x33, 0x32, 0x5f, 0x74, 0x28, 0x74, 0x68, 0x72, 0x65, 0x61
        /*009d*/ 	.byte	0x64, 0x49, 0x64, 0x78, 0x2e, 0x78, 0x29, 0x20, 0x2f, 0x20, 0x33, 0x32, 0x29, 0x20, 0x25, 0x20
        /*00ad*/ 	.byte	0x34, 0x29, 0x20, 0x3d, 0x3d, 0x20, 0x28, 0x28, 0x28, 0x74, 0x6d, 0x65, 0x6d, 0x5f, 0x61, 0x64
        /*00bd*/ 	.byte	0x64, 0x72, 0x20, 0x3e, 0x3e, 0x20, 0x31, 0x36, 0x29, 0x20, 0x2f, 0x20, 0x33, 0x32, 0x29, 0x20
        /*00cd*/ 	.byte	0x25, 0x20, 0x34, 0x29, 0x00
	.type		__unnamed_1,@object
	.size		__unnamed_1,(__unnamed_2 - __unnamed_1)
__unnamed_1:
        /*00d2*/ 	.byte	0x61, 0x75, 0x74, 0x6f, 0x20, 0x63, 0x75, 0x74, 0x65, 0x3a, 0x3a, 0x61, 0x73, 0x5f, 0x70, 0x6f
        /* <DEDUP_REMOVED lines=24> */
        /*0262*/ 	.byte	0x30, 0x34, 0x38, 0x3e, 0x3e, 0x3e, 0x3e, 0x5d, 0x00
	.type		__unnamed_2,@object
	.size		__unnamed_2,(.L_2 - __unnamed_2)
__unnamed_2:
        /* <DEDUP_REMOVED lines=45> */
        /*053b*/ 	.byte	0x3e, 0x3e, 0x3e, 0x5d, 0x00
.L_2:


//--------------------- .nv.shared._ZN7cutlass13device_kernelINS_4gemm6kernel13GemmUniversalIN4cute5tupleIJiiiiEEENS1_10collective13CollectiveMmaINS1_35MainloopSm100TmaUmmaWarpSpecializedILi5ELi2ELi4ENS5_IJNS4_1CILi1EEESB_SB_EEEEENS5_IJNSA_ILi64EEESE_NSA_ILi32EEEEEENS_10tfloat32_tENS5_IJlSB_lEEESH_SI_NS4_8TiledMMAINS4_8MMA_AtomIJNS4_17SM100_MMA_TF32_SSISH_SH_fLi64ELi64ELNS4_4UMMA5MajorE0ELSN_0ELNSM_7ScaleInE0ELSO_0EEEEEENS4_6LayoutISC_NS5_IJNSA_ILi0EEESS_SS_EEEEENS5_IJNS4_10UnderscoreESV_SV_EEEEENS4_13SM90_TMA_LOADENS4_14ComposedLayoutINS4_7SwizzleILi3ELi4ELi3EEENS4_18smem_ptr_flag_bitsILi32EEENSR_INS5_IJNSA_ILi8EEESF_EEENS5_IJSF_SB_EEEEEEEvNS4_8identityESY_S18_vS19_EENS_8epilogue10collective18CollectiveEpilogueINS1B_23Sm100TmaWarpSpecializedILi3ELi2ELi16ELb1ELb0EEEJSG_NS5_IJNSR_ISE_SB_EENSR_ISF_SB_EEEEESH_SI_SH_SI_NS1B_6fusion15FusionCallbacksIS1F_NS1J_17LinearCombinationISH_fSH_fLNS_15FloatRoundStyleE2EEESG_S1I_JEEENS4_5SM1004TMEM4LOAD26SM100_TMEM_LOAD_16dp128b8xESY_S18_NS4_17SM75_U32x4_LDSM_NENS4_14SM90_TMA_STOREES18_NS4_17SM90_U32x4_STSM_NENS4_39AutoVectorizingCopyWithAssumedAlignmentILi128EEEEEEvvEEEEvNT_6ParamsE --------------------------
	.section	.nv.shared._ZN7cutlass13device_kernelINS_4gemm6kernel13GemmUniversalIN4cute5tupleIJiiiiEEENS1_10collective13CollectiveMmaINS1_35MainloopSm100TmaUmmaWarpSpecializedILi5ELi2ELi4ENS5_IJNS4_1CILi1EEESB_SB_EEEEENS5_IJNSA_ILi64EEESE_NSA_ILi32EEEEEENS_10tfloat32_tENS5_IJlSB_lEEESH_SI_NS4_8TiledMMAINS4_8MMA_AtomIJNS4_17SM100_MMA_TF32_SSISH_SH_fLi64ELi64ELNS4_4UMMA5MajorE0ELSN_0ELNSM_7ScaleInE0ELSO_0EEEEEENS4_6LayoutISC_NS5_IJNSA_ILi0EEESS_SS_EEEEENS5_IJNS4_10UnderscoreESV_SV_EEEEENS4_13SM90_TMA_LOADENS4_14ComposedLayoutINS4_7SwizzleILi3ELi4ELi3EEENS4_18smem_ptr_flag_bitsILi32EEENSR_INS5_IJNSA_ILi8EEESF_EEENS5_IJSF_SB_EEEEEEEvNS4_8identityESY_S18_vS19_EENS_8epilogue10collective18CollectiveEpilogueINS1B_23Sm100TmaWarpSpecializedILi3ELi2ELi16ELb1ELb0EEEJSG_NS5_IJNSR_ISE_SB_EENSR_ISF_SB_EEEEESH_SI_SH_SI_NS1B_6fusion15FusionCallbacksIS1F_NS1J_17LinearCombinationISH_fSH_fLNS_15FloatRoundStyleE2EEESG_S1I_JEEENS4_5SM1004TMEM4LOAD26SM100_TMEM_LOAD_16dp128b8xESY_S18_NS4_17SM75_U32x4_LDSM_NENS4_14SM90_TMA_STOREES18_NS4_17SM90_U32x4_STSM_NENS4_39AutoVectorizingCopyWithAssumedAlignmentILi128EEEEEEvvEEEEvNT_6ParamsE,"aw",@nobits
	.sectionflags	@""
	.align	16
	.zero		1024


//--------------------- .nv.shared.reserved.0     --------------------------
	.section	.nv.shared.reserved.0,"aw",@nobits
	.weak		__nv_reservedSMEM_offset_0_alias
	.size		__nv_reservedSMEM_offset_0_alias, 0, 64
	.other		__nv_reservedSMEM_offset_0_alias,@"STO_CUDA_RESERVED_SHARED STV_DEFAULT"
__nv_reservedSMEM_offset_0_alias:
	.zero		0
.nv.shared.reserved.0:
	.zero		64
	.weak		__nv_reservedSMEM_tcgen05_partition
	.type		__nv_reservedSMEM_tcgen05_partition,@object
	.size		__nv_reservedSMEM_tcgen05_partition,(.L_0 - __nv_reservedSMEM_tcgen05_partition)
__nv_reservedSMEM_tcgen05_partition:
	.zero		32
.L_0:


//--------------------- .nv.global                --------------------------
	.section	.nv.global,"aw",@nobits
.nv.global:
	.type		_ZN39_INTERNAL_68341850_4_k_cu_07b0f1e2_95954cute1_E,@object
	.size		_ZN39_INTERNAL_68341850_4_k_cu_07b0f1e2_95954cute1_E,(_ZN39_INTERNAL_68341850_4_k_cu_07b0f1e2_95954cuda3std3__45__cpo6cbeginE - _ZN39_INTERNAL_68341850_4_k_cu_07b0f1e2_95954cute1_E)
_ZN39_INTERNAL_68341850_4_k_cu_07b0f1e2_95954cute1_E:
	.zero		1
	.type		_ZN39_INTERNAL_68341850_4_k_cu_07b0f1e2_95954cuda3std3__45__cpo6cbeginE,@object
	.size		_ZN39_INTERNAL_68341850_4_k_cu_07b0f1e2_95954cuda3std3__45__cpo6cbeginE,(_ZN39_INTERNAL_68341850_4_k_cu_07b0f1e2_95954cuda3std3__48in_placeE - _ZN39_INTERNAL_68341850_4_k_cu_07b0f1e2_95954cuda3std3__45__cpo6cbeginE)
_ZN39_INTERNAL_68341850_4_k_cu_07b0f1e2_95954cuda3std3__45__cpo6cbeginE:
	.zero		1
	.type		_ZN39_INTERNAL_68341850_4_k_cu_07b0f1e2_95954cuda3std3__48in_placeE,@object
	.size		_ZN39_INTERNAL_68341850_4_k_cu_07b0f1e2_95954cuda3std3__48in_placeE,(_ZN39_INTERNAL_68341850_4_k_cu_07b0f1e2_95954cuda3std6ranges3__45__cpo9iter_moveE - _ZN39_INTERNAL_68341850_4_k_cu_07b0f1e2_95954cuda3std3__48in_placeE)
_ZN39_INTERNAL_68341850_4_k_cu_07b0f1e2_95954cuda3std3__48in_placeE:
	.zero		1
	.type		_ZN39_INTERNAL_68341850_4_k_cu_07b0f1e2_95954cuda3std6ranges3__45__cpo9iter_moveE,@object
	.size		_ZN39_INTERNAL_68341850_4_k_cu_07b0f1e2_95954cuda3std6ranges3__45__cpo9iter_moveE,(_ZN39_INTERNAL_68341850_4_k_cu_07b0f1e2_95954cuda3std3__45__cpo5beginE - _ZN39_INTERNAL_68341850_4_k_cu_07b0f1e2_95954cuda3std6ranges3__45__cpo9iter_moveE)
_ZN39_INTERNAL_68341850_4_k_cu_07b0f1e2_95954cuda3std6ranges3__45__cpo9iter_moveE:
	.zero		1
	.type		_ZN39_INTERNAL_68341850_4_k_cu_07b0f1e2_95954cuda3std3__45__cpo5beginE,@object
	.size		_ZN39_INTERNAL_68341850_4_k_cu_07b0f1e2_95954cuda3std3__45__cpo5beginE,(_ZN39_INTERNAL_68341850_4_k_cu_07b0f1e2_95954cuda3std3__441_GLOBAL__N__68341850_4_k_cu_07b0f1e2_95956ignoreE - _ZN39_INTERNAL_68341850_4_k_cu_07b0f1e2_95954cuda3std3__45__cpo5beginE)
_ZN39_INTERNAL_68341850_4_k_cu_07b0f1e2_95954cuda3std3__45__cpo5beginE:
	.zero		1
	.type		_ZN39_INTERNAL_68341850_4_k_cu_07b0f1e2_95954cuda3std3__441_GLOBAL__N__68341850_4_k_cu_07b0f1e2_95956ignoreE,@object
	.size		_ZN39_INTERNAL_68341850_4_k_cu_07b0f1e2_95954cuda3std3__441_GLOBAL__N__68341850_4_k_cu_07b0f1e2_95956ignoreE,(_ZN39_INTERNAL_68341850_4_k_cu_07b0f1e2_95954cute7productE - _ZN39_INTERNAL_68341850_4_k_cu_07b0f1e2_95954cuda3std3__441_GLOBAL__N__68341850_4_k_cu_07b0f1e2_95956ignoreE)
_ZN39_INTERNAL_68341850_4_k_cu_07b0f1e2_95954cuda3std3__441_GLOBAL__N__68341850_4_k_cu_07b0f1e2_95956ignoreE:
	.zero		1
	.type		_ZN39_INTERNAL_68341850_4_k_cu_07b0f1e2_95954cute7productE,@object
	.size		_ZN39_INTERNAL_68341850_4_k_cu_07b0f1e2_95954cute7productE,(_ZN39_INTERNAL_68341850_4_k_cu_07b0f1e2_95954cuda3std3__45__cpo3endE - _ZN39_INTERNAL_68341850_4_k_cu_07b0f1e2_95954cute7productE)
_ZN39_INTERNAL_68341850_4_k_cu_07b0f1e2_95954cute7productE:
	.zero		1
	.type		_ZN39_INTERNAL_68341850_4_k_cu_07b0f1e2_95954cuda3std3__45__cpo3endE,@object
	.size		_ZN39_INTERNAL_68341850_4_k_cu_07b0f1e2_95954cuda3std3__45__cpo3endE,(_ZN39_INTERNAL_68341850_4_k_cu_07b0f1e2_95954cuda3std3__419piecewise_constructE - _ZN39_INTERNAL_68341850_4_k_cu_07b0f1e2_95954cuda3std3__45__cpo3endE)
_ZN39_INTERNAL_68341850_4_k_cu_07b0f1e2_95954cuda3std3__45__cpo3endE:
	.zero		1
	.type		_ZN39_INTERNAL_68341850_4_k_cu_07b0f1e2_95954cuda3std3__419piecewise_constructE,@object
	.size		_ZN39_INTERNAL_68341850_4_k_cu_07b0f1e2_95954cuda3std3__419piecewise_constructE,(_ZN39_INTERNAL_68341850_4_k_cu_07b0f1e2_95954cuda3std3__45__cpo4cendE - _ZN39_INTERNAL_68341850_4_k_cu_07b0f1e2_95954cuda3std3__419piecewise_constructE)
_ZN39_INTERNAL_68341850_4_k_cu_07b0f1e2_95954cuda3std3__419piecewise_constructE:
	.zero		1
	.type		_ZN39_INTERNAL_68341850_4_k_cu_07b0f1e2_95954cuda3std3__45__cpo4cendE,@object
	.size		_ZN39_INTERNAL_68341850_4_k_cu_07b0f1e2_95954cuda3std3__45__cpo4cendE,(_ZN39_INTERNAL_68341850_4_k_cu_07b0f1e2_95954cuda3std6ranges3__45__cpo4swapE - _ZN39_INTERNAL_68341850_4_k_cu_07b0f1e2_95954cuda3std3__45__cpo4cendE)
_ZN39_INTERNAL_68341850_4_k_cu_07b0f1e2_95954cuda3std3__45__cpo4cendE:
	.zero		1
	.type		_ZN39_INTERNAL_68341850_4_k_cu_07b0f1e2_95954cuda3std6ranges3__45__cpo4swapE,@object
	.size		_ZN39_INTERNAL_68341850_4_k_cu_07b0f1e2_95954cuda3std6ranges3__45__cpo4swapE,(.L_10 - _ZN39_INTERNAL_68341850_4_k_cu_07b0f1e2_95954cuda3std6ranges3__45__cpo4swapE)
_ZN39_INTERNAL_68341850_4_k_cu_07b0f1e2_95954cuda3std6ranges3__45__cpo4swapE:
	.zero		1
.L_10:


//--------------------- .nv.constant0._ZN7cutlass13device_kernelINS_4gemm6kernel13GemmUniversalIN4cute5tupleIJiiiiEEENS1_10collective13CollectiveMmaINS1_35MainloopSm100TmaUmmaWarpSpecializedILi5ELi2ELi4ENS5_IJNS4_1CILi1EEESB_SB_EEEEENS5_IJNSA_ILi64EEESE_NSA_ILi32EEEEEENS_10tfloat32_tENS5_IJlSB_lEEESH_SI_NS4_8TiledMMAINS4_8MMA_AtomIJNS4_17SM100_MMA_TF32_SSISH_SH_fLi64ELi64ELNS4_4UMMA5MajorE0ELSN_0ELNSM_7ScaleInE0ELSO_0EEEEEENS4_6LayoutISC_NS5_IJNSA_ILi0EEESS_SS_EEEEENS5_IJNS4_10UnderscoreESV_SV_EEEEENS4_13SM90_TMA_LOADENS4_14ComposedLayoutINS4_7SwizzleILi3ELi4ELi3EEENS4_18smem_ptr_flag_bitsILi32EEENSR_INS5_IJNSA_ILi8EEESF_EEENS5_IJSF_SB_EEEEEEEvNS4_8identityESY_S18_vS19_EENS_8epilogue10collective18CollectiveEpilogueINS1B_23Sm100TmaWarpSpecializedILi3ELi2ELi16ELb1ELb0EEEJSG_NS5_IJNSR_ISE_SB_EENSR_ISF_SB_EEEEESH_SI_SH_SI_NS1B_6fusion15FusionCallbacksIS1F_NS1J_17LinearCombinationISH_fSH_fLNS_15FloatRoundStyleE2EEESG_S1I_JEEENS4_5SM1004TMEM4LOAD26SM100_TMEM_LOAD_16dp128b8xESY_S18_NS4_17SM75_U32x4_LDSM_NENS4_14SM90_TMA_STOREES18_NS4_17SM90_U32x4_STSM_NENS4_39AutoVectorizingCopyWithAssumedAlignmentILi128EEEEEEvvEEEEvNT_6ParamsE --------------------------
	.section	.nv.constant0._ZN7cutlass13device_kernelINS_4gemm6kernel13GemmUniversalIN4cute5tupleIJiiiiEEENS1_10collective13CollectiveMmaINS1_35MainloopSm100TmaUmmaWarpSpecializedILi5ELi2ELi4ENS5_IJNS4_1CILi1EEESB_SB_EEEEENS5_IJNSA_ILi64EEESE_NSA_ILi32EEEEEENS_10tfloat32_tENS5_IJlSB_lEEESH_SI_NS4_8TiledMMAINS4_8MMA_AtomIJNS4_17SM100_MMA_TF32_SSISH_SH_fLi64ELi64ELNS4_4UMMA5MajorE0ELSN_0ELNSM_7ScaleInE0ELSO_0EEEEEENS4_6LayoutISC_NS5_IJNSA_ILi0EEESS_SS_EEEEENS5_IJNS4_10UnderscoreESV_SV_EEEEENS4_13SM90_TMA_LOADENS4_14ComposedLayoutINS4_7SwizzleILi3ELi4ELi3EEENS4_18smem_ptr_flag_bitsILi32EEENSR_INS5_IJNSA_ILi8EEESF_EEENS5_IJSF_SB_EEEEEEEvNS4_8identityESY_S18_vS19_EENS_8epilogue10collective18CollectiveEpilogueINS1B_23Sm100TmaWarpSpecializedILi3ELi2ELi16ELb1ELb0EEEJSG_NS5_IJNSR_ISE_SB_EENSR_ISF_SB_EEEEESH_SI_SH_SI_NS1B_6fusion15FusionCallbacksIS1F_NS1J_17LinearCombinationISH_fSH_fLNS_15FloatRoundStyleE2EEESG_S1I_JEEENS4_5SM1004TMEM4LOAD26SM100_TMEM_LOAD_16dp128b8xESY_S18_NS4_17SM75_U32x4_LDSM_NENS4_14SM90_TMA_STOREES18_NS4_17SM90_U32x4_STSM_NENS4_39AutoVectorizingCopyWithAssumedAlignmentILi128EEEEEEvvEEEEvNT_6ParamsE,"a",@progbits
	.sectionflags	@""
	.align	4
.nv.constant0._ZN7cutlass13device_kernelINS_4gemm6kernel13GemmUniversalIN4cute5tupleIJiiiiEEENS1_10collective13CollectiveMmaINS1_35MainloopSm100TmaUmmaWarpSpecializedILi5ELi2ELi4ENS5_IJNS4_1CILi1EEESB_SB_EEEEENS5_IJNSA_ILi64EEESE_NSA_ILi32EEEEEENS_10tfloat32_tENS5_IJlSB_lEEESH_SI_NS4_8TiledMMAINS4_8MMA_AtomIJNS4_17SM100_MMA_TF32_SSISH_SH_fLi64ELi64ELNS4_4UMMA5MajorE0ELSN_0ELNSM_7ScaleInE0ELSO_0EEEEEENS4_6LayoutISC_NS5_IJNSA_ILi0EEESS_SS_EEEEENS5_IJNS4_10UnderscoreESV_SV_EEEEENS4_13SM90_TMA_LOADENS4_14ComposedLayoutINS4_7SwizzleILi3ELi4ELi3EEENS4_18smem_ptr_flag_bitsILi32EEENSR_INS5_IJNSA_ILi8EEESF_EEENS5_IJSF_SB_EEEEEEEvNS4_8identityESY_S18_vS19_EENS_8epilogue10collective18CollectiveEpilogueINS1B_23Sm100TmaWarpSpecializedILi3ELi2ELi16ELb1ELb0EEEJSG_NS5_IJNSR_ISE_SB_EENSR_ISF_SB_EEEEESH_SI_SH_SI_NS1B_6fusion15FusionCallbacksIS1F_NS1J_17LinearCombinationISH_fSH_fLNS_15FloatRoundStyleE2EEESG_S1I_JEEENS4_5SM1004TMEM4LOAD26SM100_TMEM_LOAD_16dp128b8xESY_S18_NS4_17SM75_U32x4_LDSM_NENS4_14SM90_TMA_STOREES18_NS4_17SM90_U32x4_STSM_NENS4_39AutoVectorizingCopyWithAssumedAlignmentILi128EEEEEEvvEEEEvNT_6ParamsE:
	.zero		2944


//--------------------- SYMBOLS --------------------------

	.type		.nv.reservedSmem.offset0,@object
	.size		.nv.reservedSmem.offset0,0x4
	.type		.nv.reservedSmem.cap,@object
	.size		.nv.reservedSmem.cap,0x4
	.type		__assertfail,@function
